//
// Generated by NVIDIA NVVM Compiler
//
// Compiler Build ID: CL-36424714
// Cuda compilation tools, release 13.0, V13.0.88
// Based on NVVM 20.0.0
//

.version 9.0
.target sm_100
.address_size 64

	// .globl	_Z21gridloopsearch_kernelPiPdS0_S0_S0_
.extern .shared .align 16 .b8 shmem[];

.visible .entry _Z21gridloopsearch_kernelPiPdS0_S0_S0_(
	.param .u64 .ptr .align 1 _Z21gridloopsearch_kernelPiPdS0_S0_S0__param_0,
	.param .u64 .ptr .align 1 _Z21gridloopsearch_kernelPiPdS0_S0_S0__param_1,
	.param .u64 .ptr .align 1 _Z21gridloopsearch_kernelPiPdS0_S0_S0__param_2,
	.param .u64 .ptr .align 1 _Z21gridloopsearch_kernelPiPdS0_S0_S0__param_3,
	.param .u64 .ptr .align 1 _Z21gridloopsearch_kernelPiPdS0_S0_S0__param_4
)
{
	.reg .pred 	%p<42>;
	.reg .b32 	%r<73>;
	.reg .b64 	%rd<15>;
	.reg .b64 	%fd<360>;

	ld.param.u64 	%rd3, [_Z21gridloopsearch_kernelPiPdS0_S0_S0__param_2];
	ld.param.u64 	%rd4, [_Z21gridloopsearch_kernelPiPdS0_S0_S0__param_3];
	ld.param.u64 	%rd5, [_Z21gridloopsearch_kernelPiPdS0_S0_S0__param_4];
	cvta.to.global.u64 	%rd6, %rd5;
	cvta.to.global.u64 	%rd7, %rd3;
	cvta.to.global.u64 	%rd8, %rd4;
	ld.global.f64 	%fd1, [%rd8];
	ld.global.f64 	%fd156, [%rd8+8];
	ld.global.f64 	%fd2, [%rd8+16];
	ld.global.f64 	%fd3, [%rd8+24];
	ld.global.f64 	%fd157, [%rd8+32];
	ld.global.f64 	%fd4, [%rd8+40];
	ld.global.f64 	%fd5, [%rd8+48];
	ld.global.f64 	%fd158, [%rd8+56];
	ld.global.f64 	%fd6, [%rd8+64];
	ld.global.f64 	%fd7, [%rd8+72];
	ld.global.f64 	%fd159, [%rd8+80];
	ld.global.f64 	%fd8, [%rd8+88];
	ld.global.f64 	%fd9, [%rd8+96];
	ld.global.f64 	%fd160, [%rd8+104];
	ld.global.f64 	%fd10, [%rd8+112];
	ld.global.f64 	%fd11, [%rd8+120];
	ld.global.f64 	%fd161, [%rd8+128];
	ld.global.f64 	%fd12, [%rd8+136];
	ld.global.f64 	%fd13, [%rd8+144];
	ld.global.f64 	%fd162, [%rd8+152];
	ld.global.f64 	%fd14, [%rd8+160];
	ld.global.f64 	%fd15, [%rd8+168];
	ld.global.f64 	%fd163, [%rd8+176];
	ld.global.f64 	%fd16, [%rd8+184];
	ld.global.f64 	%fd17, [%rd8+192];
	ld.global.f64 	%fd164, [%rd8+200];
	ld.global.f64 	%fd18, [%rd8+208];
	ld.global.f64 	%fd19, [%rd8+216];
	ld.global.f64 	%fd165, [%rd8+224];
	ld.global.f64 	%fd20, [%rd8+232];
	ld.global.f64 	%fd21, [%rd7];
	ld.global.f64 	%fd22, [%rd7+8];
	ld.global.f64 	%fd23, [%rd7+16];
	ld.global.f64 	%fd24, [%rd7+24];
	ld.global.f64 	%fd25, [%rd7+32];
	ld.global.f64 	%fd26, [%rd7+40];
	ld.global.f64 	%fd27, [%rd7+48];
	ld.global.f64 	%fd28, [%rd7+56];
	ld.global.f64 	%fd29, [%rd7+64];
	ld.global.f64 	%fd30, [%rd7+72];
	ld.global.f64 	%fd31, [%rd7+80];
	ld.global.f64 	%fd166, [%rd7+88];
	ld.global.f64 	%fd32, [%rd7+96];
	ld.global.f64 	%fd33, [%rd7+104];
	ld.global.f64 	%fd34, [%rd7+112];
	ld.global.f64 	%fd35, [%rd7+120];
	ld.global.f64 	%fd36, [%rd7+128];
	ld.global.f64 	%fd37, [%rd7+136];
	ld.global.f64 	%fd38, [%rd7+144];
	ld.global.f64 	%fd39, [%rd7+152];
	ld.global.f64 	%fd40, [%rd7+160];
	ld.global.f64 	%fd41, [%rd7+168];
	ld.global.f64 	%fd42, [%rd7+176];
	ld.global.f64 	%fd167, [%rd7+184];
	ld.global.f64 	%fd43, [%rd7+192];
	ld.global.f64 	%fd44, [%rd7+200];
	ld.global.f64 	%fd45, [%rd7+208];
	ld.global.f64 	%fd46, [%rd7+216];
	ld.global.f64 	%fd47, [%rd7+224];
	ld.global.f64 	%fd48, [%rd7+232];
	ld.global.f64 	%fd49, [%rd7+240];
	ld.global.f64 	%fd50, [%rd7+248];
	ld.global.f64 	%fd51, [%rd7+256];
	ld.global.f64 	%fd52, [%rd7+264];
	ld.global.f64 	%fd53, [%rd7+272];
	ld.global.f64 	%fd168, [%rd7+280];
	ld.global.f64 	%fd54, [%rd7+288];
	ld.global.f64 	%fd55, [%rd7+296];
	ld.global.f64 	%fd56, [%rd7+304];
	ld.global.f64 	%fd57, [%rd7+312];
	ld.global.f64 	%fd58, [%rd7+320];
	ld.global.f64 	%fd59, [%rd7+328];
	ld.global.f64 	%fd60, [%rd7+336];
	ld.global.f64 	%fd61, [%rd7+344];
	ld.global.f64 	%fd62, [%rd7+352];
	ld.global.f64 	%fd63, [%rd7+360];
	ld.global.f64 	%fd64, [%rd7+368];
	ld.global.f64 	%fd169, [%rd7+376];
	ld.global.f64 	%fd65, [%rd7+384];
	ld.global.f64 	%fd66, [%rd7+392];
	ld.global.f64 	%fd67, [%rd7+400];
	ld.global.f64 	%fd68, [%rd7+408];
	ld.global.f64 	%fd69, [%rd7+416];
	ld.global.f64 	%fd70, [%rd7+424];
	ld.global.f64 	%fd71, [%rd7+432];
	ld.global.f64 	%fd72, [%rd7+440];
	ld.global.f64 	%fd73, [%rd7+448];
	ld.global.f64 	%fd74, [%rd7+456];
	ld.global.f64 	%fd75, [%rd7+464];
	ld.global.f64 	%fd170, [%rd7+472];
	ld.global.f64 	%fd76, [%rd7+480];
	ld.global.f64 	%fd77, [%rd7+488];
	ld.global.f64 	%fd78, [%rd7+496];
	ld.global.f64 	%fd79, [%rd7+504];
	ld.global.f64 	%fd80, [%rd7+512];
	ld.global.f64 	%fd81, [%rd7+520];
	ld.global.f64 	%fd82, [%rd7+528];
	ld.global.f64 	%fd83, [%rd7+536];
	ld.global.f64 	%fd84, [%rd7+544];
	ld.global.f64 	%fd85, [%rd7+552];
	ld.global.f64 	%fd86, [%rd7+560];
	ld.global.f64 	%fd171, [%rd7+568];
	ld.global.f64 	%fd87, [%rd7+576];
	ld.global.f64 	%fd88, [%rd7+584];
	ld.global.f64 	%fd89, [%rd7+592];
	ld.global.f64 	%fd90, [%rd7+600];
	ld.global.f64 	%fd91, [%rd7+608];
	ld.global.f64 	%fd92, [%rd7+616];
	ld.global.f64 	%fd93, [%rd7+624];
	ld.global.f64 	%fd94, [%rd7+632];
	ld.global.f64 	%fd95, [%rd7+640];
	ld.global.f64 	%fd96, [%rd7+648];
	ld.global.f64 	%fd97, [%rd7+656];
	ld.global.f64 	%fd172, [%rd7+664];
	ld.global.f64 	%fd98, [%rd7+672];
	ld.global.f64 	%fd99, [%rd7+680];
	ld.global.f64 	%fd100, [%rd7+688];
	ld.global.f64 	%fd101, [%rd7+696];
	ld.global.f64 	%fd102, [%rd7+704];
	ld.global.f64 	%fd103, [%rd7+712];
	ld.global.f64 	%fd104, [%rd7+720];
	ld.global.f64 	%fd105, [%rd7+728];
	ld.global.f64 	%fd106, [%rd7+736];
	ld.global.f64 	%fd107, [%rd7+744];
	ld.global.f64 	%fd108, [%rd7+752];
	ld.global.f64 	%fd173, [%rd7+760];
	ld.global.f64 	%fd109, [%rd7+768];
	ld.global.f64 	%fd110, [%rd7+776];
	ld.global.f64 	%fd111, [%rd7+784];
	ld.global.f64 	%fd112, [%rd7+792];
	ld.global.f64 	%fd113, [%rd7+800];
	ld.global.f64 	%fd114, [%rd7+808];
	ld.global.f64 	%fd115, [%rd7+816];
	ld.global.f64 	%fd116, [%rd7+824];
	ld.global.f64 	%fd117, [%rd7+832];
	ld.global.f64 	%fd118, [%rd7+840];
	ld.global.f64 	%fd119, [%rd7+848];
	ld.global.f64 	%fd174, [%rd7+856];
	ld.global.f64 	%fd120, [%rd7+864];
	ld.global.f64 	%fd121, [%rd7+872];
	ld.global.f64 	%fd122, [%rd7+880];
	ld.global.f64 	%fd123, [%rd7+888];
	ld.global.f64 	%fd124, [%rd7+896];
	ld.global.f64 	%fd125, [%rd7+904];
	ld.global.f64 	%fd126, [%rd7+912];
	ld.global.f64 	%fd127, [%rd7+920];
	ld.global.f64 	%fd128, [%rd7+928];
	ld.global.f64 	%fd129, [%rd7+936];
	ld.global.f64 	%fd130, [%rd7+944];
	ld.global.f64 	%fd175, [%rd7+952];
	mov.u32 	%r24, %ctaid.x;
	mov.u32 	%r25, %ntid.x;
	mov.u32 	%r26, %tid.x;
	mad.lo.s32 	%r27, %r24, %r25, %r26;
	mov.u32 	%r28, %ctaid.y;
	mov.u32 	%r29, %ntid.y;
	mov.u32 	%r30, %tid.y;
	mad.lo.s32 	%r31, %r28, %r29, %r30;
	mov.u32 	%r33, %ctaid.z;
	mov.u32 	%r34, %ntid.z;
	mov.u32 	%r35, %tid.z;
	mad.lo.s32 	%r36, %r33, %r34, %r35;
	sub.f64 	%fd176, %fd156, %fd1;
	div.rn.f64 	%fd177, %fd176, %fd2;
	cvt.rmi.f64.f64 	%fd178, %fd177;
	cvt.rzi.s32.f64 	%r38, %fd178;
	sub.f64 	%fd179, %fd157, %fd3;
	div.rn.f64 	%fd180, %fd179, %fd4;
	cvt.rmi.f64.f64 	%fd181, %fd180;
	cvt.rzi.s32.f64 	%r39, %fd181;
	sub.f64 	%fd182, %fd158, %fd5;
	div.rn.f64 	%fd183, %fd182, %fd6;
	cvt.rmi.f64.f64 	%fd184, %fd183;
	cvt.rzi.s32.f64 	%r41, %fd184;
	sub.f64 	%fd185, %fd159, %fd7;
	div.rn.f64 	%fd186, %fd185, %fd8;
	cvt.rmi.f64.f64 	%fd187, %fd186;
	cvt.rzi.s32.f64 	%r1, %fd187;
	sub.f64 	%fd188, %fd160, %fd9;
	div.rn.f64 	%fd189, %fd188, %fd10;
	cvt.rmi.f64.f64 	%fd190, %fd189;
	cvt.rzi.s32.f64 	%r2, %fd190;
	sub.f64 	%fd191, %fd161, %fd11;
	div.rn.f64 	%fd192, %fd191, %fd12;
	cvt.rmi.f64.f64 	%fd193, %fd192;
	cvt.rzi.s32.f64 	%r3, %fd193;
	sub.f64 	%fd194, %fd162, %fd13;
	div.rn.f64 	%fd195, %fd194, %fd14;
	cvt.rmi.f64.f64 	%fd196, %fd195;
	cvt.rzi.s32.f64 	%r4, %fd196;
	sub.f64 	%fd197, %fd163, %fd15;
	div.rn.f64 	%fd198, %fd197, %fd16;
	cvt.rmi.f64.f64 	%fd199, %fd198;
	cvt.rzi.s32.f64 	%r5, %fd199;
	sub.f64 	%fd200, %fd164, %fd17;
	div.rn.f64 	%fd201, %fd200, %fd18;
	cvt.rmi.f64.f64 	%fd202, %fd201;
	cvt.rzi.s32.f64 	%r6, %fd202;
	sub.f64 	%fd203, %fd165, %fd19;
	div.rn.f64 	%fd204, %fd203, %fd20;
	cvt.rmi.f64.f64 	%fd205, %fd204;
	cvt.rzi.s32.f64 	%r7, %fd205;
	ld.global.f64 	%fd206, [%rd6];
	mul.f64 	%fd131, %fd166, %fd206;
	mul.f64 	%fd132, %fd167, %fd206;
	mul.f64 	%fd133, %fd168, %fd206;
	mul.f64 	%fd134, %fd169, %fd206;
	mul.f64 	%fd135, %fd170, %fd206;
	mul.f64 	%fd136, %fd171, %fd206;
	mul.f64 	%fd137, %fd172, %fd206;
	mul.f64 	%fd138, %fd173, %fd206;
	mul.f64 	%fd139, %fd174, %fd206;
	mul.f64 	%fd140, %fd175, %fd206;
	mad.lo.s32 	%r43, %r29, %r35, %r30;
	mad.lo.s32 	%r44, %r43, %r25, %r26;
	setp.lt.s32 	%p2, %r27, %r38;
	setp.lt.s32 	%p3, %r31, %r39;
	and.pred  	%p4, %p2, %p3;
	setp.lt.s32 	%p5, %r36, %r41;
	and.pred  	%p1, %p4, %p5;
	mov.u32 	%r45, shmem;
	mad.lo.s32 	%r8, %r44, 24, %r45;
	not.pred 	%p6, %p1;
	@%p6 bra 	$L__BB0_2;
	mov.u32 	%r46, %ctaid.x;
	mov.u32 	%r47, %ntid.x;
	mov.u32 	%r48, %tid.x;
	mad.lo.s32 	%r49, %r46, %r47, %r48;
	cvt.rn.f64.s32 	%fd207, %r49;
	fma.rn.f64 	%fd208, %fd2, %fd207, %fd1;
	st.shared.f64 	[%r8], %fd208;
	mov.u32 	%r50, %ctaid.y;
	mov.u32 	%r51, %ntid.y;
	mov.u32 	%r52, %tid.y;
	mad.lo.s32 	%r53, %r50, %r51, %r52;
	cvt.rn.f64.u32 	%fd209, %r53;
	fma.rn.f64 	%fd210, %fd4, %fd209, %fd3;
	st.shared.f64 	[%r8+8], %fd210;
	mov.u32 	%r54, %ctaid.z;
	mov.u32 	%r55, %ntid.z;
	mov.u32 	%r56, %tid.z;
	mad.lo.s32 	%r57, %r54, %r55, %r56;
	cvt.rn.f64.u32 	%fd211, %r57;
	fma.rn.f64 	%fd212, %fd6, %fd211, %fd5;
	st.shared.f64 	[%r8+16], %fd212;
$L__BB0_2:
	bar.sync 	0;
	setp.lt.s32 	%p7, %r1, 1;
	or.pred  	%p9, %p6, %p7;
	@%p9 bra 	$L__BB0_25;
	mov.b32 	%r66, 0;
$L__BB0_4:
	setp.lt.s32 	%p10, %r2, 1;
	@%p10 bra 	$L__BB0_24;
	mov.b32 	%r67, 0;
	cvt.rn.f64.u32 	%fd217, %r66;
	fma.rn.f64 	%fd218, %fd8, %fd217, %fd7;
$L__BB0_6:
	setp.lt.s32 	%p11, %r3, 1;
	@%p11 bra 	$L__BB0_23;
	mov.b32 	%r68, 0;
	cvt.rn.f64.u32 	%fd220, %r67;
	fma.rn.f64 	%fd221, %fd10, %fd220, %fd9;
$L__BB0_8:
	setp.lt.s32 	%p12, %r4, 1;
	@%p12 bra 	$L__BB0_22;
	mov.b32 	%r69, 0;
	cvt.rn.f64.u32 	%fd223, %r68;
	fma.rn.f64 	%fd224, %fd12, %fd223, %fd11;
$L__BB0_10:
	setp.lt.s32 	%p13, %r5, 1;
	@%p13 bra 	$L__BB0_21;
	mov.b32 	%r70, 0;
	cvt.rn.f64.u32 	%fd226, %r69;
	fma.rn.f64 	%fd227, %fd14, %fd226, %fd13;
$L__BB0_12:
	setp.lt.s32 	%p14, %r6, 1;
	@%p14 bra 	$L__BB0_20;
	mov.b32 	%r71, 0;
$L__BB0_14:
	setp.lt.s32 	%p15, %r7, 1;
	@%p15 bra 	$L__BB0_19;
	neg.s32 	%r72, %r7;
	ld.shared.f64 	%fd141, [%r8];
	ld.shared.f64 	%fd142, [%r8+8];
	ld.shared.f64 	%fd143, [%r8+16];
	mul.f64 	%fd214, %fd22, %fd142;
	fma.rn.f64 	%fd215, %fd21, %fd141, %fd214;
	fma.rn.f64 	%fd216, %fd23, %fd143, %fd215;
	fma.rn.f64 	%fd219, %fd24, %fd218, %fd216;
	fma.rn.f64 	%fd222, %fd25, %fd221, %fd219;
	fma.rn.f64 	%fd225, %fd26, %fd224, %fd222;
	fma.rn.f64 	%fd228, %fd27, %fd227, %fd225;
	cvt.rn.f64.u32 	%fd229, %r70;
	fma.rn.f64 	%fd230, %fd16, %fd229, %fd15;
	fma.rn.f64 	%fd231, %fd28, %fd230, %fd228;
	cvt.rn.f64.u32 	%fd232, %r71;
	fma.rn.f64 	%fd233, %fd18, %fd232, %fd17;
	fma.rn.f64 	%fd144, %fd29, %fd233, %fd231;
	mul.f64 	%fd234, %fd33, %fd142;
	fma.rn.f64 	%fd235, %fd32, %fd141, %fd234;
	fma.rn.f64 	%fd236, %fd34, %fd143, %fd235;
	fma.rn.f64 	%fd237, %fd35, %fd218, %fd236;
	fma.rn.f64 	%fd238, %fd36, %fd221, %fd237;
	fma.rn.f64 	%fd239, %fd37, %fd224, %fd238;
	fma.rn.f64 	%fd240, %fd38, %fd227, %fd239;
	fma.rn.f64 	%fd241, %fd39, %fd230, %fd240;
	fma.rn.f64 	%fd145, %fd40, %fd233, %fd241;
	mul.f64 	%fd242, %fd44, %fd142;
	fma.rn.f64 	%fd243, %fd43, %fd141, %fd242;
	fma.rn.f64 	%fd244, %fd45, %fd143, %fd243;
	fma.rn.f64 	%fd245, %fd46, %fd218, %fd244;
	fma.rn.f64 	%fd246, %fd47, %fd221, %fd245;
	fma.rn.f64 	%fd247, %fd48, %fd224, %fd246;
	fma.rn.f64 	%fd248, %fd49, %fd227, %fd247;
	fma.rn.f64 	%fd249, %fd50, %fd230, %fd248;
	fma.rn.f64 	%fd146, %fd51, %fd233, %fd249;
	mul.f64 	%fd250, %fd55, %fd142;
	fma.rn.f64 	%fd251, %fd54, %fd141, %fd250;
	fma.rn.f64 	%fd252, %fd56, %fd143, %fd251;
	fma.rn.f64 	%fd253, %fd57, %fd218, %fd252;
	fma.rn.f64 	%fd254, %fd58, %fd221, %fd253;
	fma.rn.f64 	%fd255, %fd59, %fd224, %fd254;
	fma.rn.f64 	%fd256, %fd60, %fd227, %fd255;
	fma.rn.f64 	%fd257, %fd61, %fd230, %fd256;
	fma.rn.f64 	%fd147, %fd62, %fd233, %fd257;
	mul.f64 	%fd258, %fd66, %fd142;
	fma.rn.f64 	%fd259, %fd65, %fd141, %fd258;
	fma.rn.f64 	%fd260, %fd67, %fd143, %fd259;
	fma.rn.f64 	%fd261, %fd68, %fd218, %fd260;
	fma.rn.f64 	%fd262, %fd69, %fd221, %fd261;
	fma.rn.f64 	%fd263, %fd70, %fd224, %fd262;
	fma.rn.f64 	%fd264, %fd71, %fd227, %fd263;
	fma.rn.f64 	%fd265, %fd72, %fd230, %fd264;
	fma.rn.f64 	%fd148, %fd73, %fd233, %fd265;
	mul.f64 	%fd266, %fd77, %fd142;
	fma.rn.f64 	%fd267, %fd76, %fd141, %fd266;
	fma.rn.f64 	%fd268, %fd78, %fd143, %fd267;
	fma.rn.f64 	%fd269, %fd79, %fd218, %fd268;
	fma.rn.f64 	%fd270, %fd80, %fd221, %fd269;
	fma.rn.f64 	%fd271, %fd81, %fd224, %fd270;
	fma.rn.f64 	%fd272, %fd82, %fd227, %fd271;
	fma.rn.f64 	%fd273, %fd83, %fd230, %fd272;
	fma.rn.f64 	%fd149, %fd84, %fd233, %fd273;
	mul.f64 	%fd274, %fd88, %fd142;
	fma.rn.f64 	%fd275, %fd87, %fd141, %fd274;
	fma.rn.f64 	%fd276, %fd89, %fd143, %fd275;
	fma.rn.f64 	%fd277, %fd90, %fd218, %fd276;
	fma.rn.f64 	%fd278, %fd91, %fd221, %fd277;
	fma.rn.f64 	%fd279, %fd92, %fd224, %fd278;
	fma.rn.f64 	%fd280, %fd93, %fd227, %fd279;
	fma.rn.f64 	%fd281, %fd94, %fd230, %fd280;
	fma.rn.f64 	%fd150, %fd95, %fd233, %fd281;
	mul.f64 	%fd282, %fd99, %fd142;
	fma.rn.f64 	%fd283, %fd98, %fd141, %fd282;
	fma.rn.f64 	%fd284, %fd100, %fd143, %fd283;
	fma.rn.f64 	%fd285, %fd101, %fd218, %fd284;
	fma.rn.f64 	%fd286, %fd102, %fd221, %fd285;
	fma.rn.f64 	%fd287, %fd103, %fd224, %fd286;
	fma.rn.f64 	%fd288, %fd104, %fd227, %fd287;
	fma.rn.f64 	%fd289, %fd105, %fd230, %fd288;
	fma.rn.f64 	%fd151, %fd106, %fd233, %fd289;
	mul.f64 	%fd290, %fd110, %fd142;
	fma.rn.f64 	%fd291, %fd109, %fd141, %fd290;
	fma.rn.f64 	%fd292, %fd111, %fd143, %fd291;
	fma.rn.f64 	%fd293, %fd112, %fd218, %fd292;
	fma.rn.f64 	%fd294, %fd113, %fd221, %fd293;
	fma.rn.f64 	%fd295, %fd114, %fd224, %fd294;
	fma.rn.f64 	%fd296, %fd115, %fd227, %fd295;
	fma.rn.f64 	%fd297, %fd116, %fd230, %fd296;
	fma.rn.f64 	%fd152, %fd117, %fd233, %fd297;
	mul.f64 	%fd298, %fd121, %fd142;
	fma.rn.f64 	%fd299, %fd120, %fd141, %fd298;
	fma.rn.f64 	%fd300, %fd122, %fd143, %fd299;
	fma.rn.f64 	%fd301, %fd123, %fd218, %fd300;
	fma.rn.f64 	%fd302, %fd124, %fd221, %fd301;
	fma.rn.f64 	%fd303, %fd125, %fd224, %fd302;
	fma.rn.f64 	%fd304, %fd126, %fd227, %fd303;
	fma.rn.f64 	%fd305, %fd127, %fd230, %fd304;
	fma.rn.f64 	%fd153, %fd128, %fd233, %fd305;
	mov.f64 	%fd359, 0d0000000000000000;
$L__BB0_16:
	fma.rn.f64 	%fd306, %fd20, %fd359, %fd19;
	fma.rn.f64 	%fd307, %fd30, %fd306, %fd144;
	sub.f64 	%fd308, %fd307, %fd31;
	abs.f64 	%fd309, %fd308;
	fma.rn.f64 	%fd310, %fd41, %fd306, %fd145;
	sub.f64 	%fd311, %fd310, %fd42;
	abs.f64 	%fd312, %fd311;
	fma.rn.f64 	%fd314, %fd52, %fd306, %fd146;
	sub.f64 	%fd315, %fd314, %fd53;
	abs.f64 	%fd316, %fd315;
	fma.rn.f64 	%fd318, %fd63, %fd306, %fd147;
	sub.f64 	%fd319, %fd318, %fd64;
	abs.f64 	%fd320, %fd319;
	fma.rn.f64 	%fd322, %fd74, %fd306, %fd148;
	sub.f64 	%fd323, %fd322, %fd75;
	abs.f64 	%fd324, %fd323;
	fma.rn.f64 	%fd326, %fd85, %fd306, %fd149;
	sub.f64 	%fd327, %fd326, %fd86;
	abs.f64 	%fd328, %fd327;
	fma.rn.f64 	%fd330, %fd96, %fd306, %fd150;
	sub.f64 	%fd331, %fd330, %fd97;
	abs.f64 	%fd332, %fd331;
	fma.rn.f64 	%fd334, %fd107, %fd306, %fd151;
	sub.f64 	%fd335, %fd334, %fd108;
	abs.f64 	%fd336, %fd335;
	fma.rn.f64 	%fd338, %fd118, %fd306, %fd152;
	sub.f64 	%fd339, %fd338, %fd119;
	abs.f64 	%fd340, %fd339;
	fma.rn.f64 	%fd342, %fd129, %fd306, %fd153;
	sub.f64 	%fd343, %fd342, %fd130;
	abs.f64 	%fd344, %fd343;
	setp.gtu.f64 	%p16, %fd309, %fd131;
	setp.gtu.f64 	%p17, %fd312, %fd132;
	or.pred  	%p18, %p16, %p17;
	setp.gtu.f64 	%p19, %fd316, %fd133;
	or.pred  	%p20, %p18, %p19;
	setp.gtu.f64 	%p21, %fd320, %fd134;
	or.pred  	%p22, %p20, %p21;
	setp.gtu.f64 	%p23, %fd324, %fd135;
	or.pred  	%p24, %p22, %p23;
	setp.gtu.f64 	%p25, %fd328, %fd136;
	or.pred  	%p26, %p24, %p25;
	setp.gtu.f64 	%p27, %fd332, %fd137;
	or.pred  	%p28, %p26, %p27;
	setp.gtu.f64 	%p29, %fd336, %fd138;
	or.pred  	%p30, %p28, %p29;
	setp.gtu.f64 	%p31, %fd340, %fd139;
	or.pred  	%p32, %p30, %p31;
	setp.gtu.f64 	%p33, %fd344, %fd140;
	or.pred  	%p34, %p32, %p33;
	@%p34 bra 	$L__BB0_18;
	ld.param.u64 	%rd14, [_Z21gridloopsearch_kernelPiPdS0_S0_S0__param_1];
	ld.param.u64 	%rd13, [_Z21gridloopsearch_kernelPiPdS0_S0_S0__param_0];
	cvta.to.global.u64 	%rd9, %rd13;
	atom.global.add.u32 	%r64, [%rd9], 1;
	mul.lo.s32 	%r65, %r64, 10;
	cvta.to.global.u64 	%rd10, %rd14;
	mul.wide.s32 	%rd11, %r65, 8;
	add.s64 	%rd12, %rd10, %rd11;
	st.global.f64 	[%rd12], %fd141;
	st.global.f64 	[%rd12+8], %fd142;
	st.global.f64 	[%rd12+16], %fd143;
	cvt.rn.f64.u32 	%fd346, %r66;
	fma.rn.f64 	%fd347, %fd8, %fd346, %fd7;
	st.global.f64 	[%rd12+24], %fd347;
	cvt.rn.f64.u32 	%fd348, %r67;
	fma.rn.f64 	%fd349, %fd10, %fd348, %fd9;
	st.global.f64 	[%rd12+32], %fd349;
	cvt.rn.f64.u32 	%fd350, %r68;
	fma.rn.f64 	%fd351, %fd12, %fd350, %fd11;
	st.global.f64 	[%rd12+40], %fd351;
	cvt.rn.f64.u32 	%fd352, %r69;
	fma.rn.f64 	%fd353, %fd14, %fd352, %fd13;
	st.global.f64 	[%rd12+48], %fd353;
	cvt.rn.f64.u32 	%fd354, %r70;
	fma.rn.f64 	%fd355, %fd16, %fd354, %fd15;
	st.global.f64 	[%rd12+56], %fd355;
	cvt.rn.f64.u32 	%fd356, %r71;
	fma.rn.f64 	%fd357, %fd18, %fd356, %fd17;
	st.global.f64 	[%rd12+64], %fd357;
	fma.rn.f64 	%fd358, %fd20, %fd359, %fd19;
	st.global.f64 	[%rd12+72], %fd358;
$L__BB0_18:
	add.f64 	%fd359, %fd359, 0d3FF0000000000000;
	add.s32 	%r72, %r72, 1;
	setp.ne.s32 	%p35, %r72, 0;
	@%p35 bra 	$L__BB0_16;
$L__BB0_19:
	add.s32 	%r71, %r71, 1;
	setp.ne.s32 	%p36, %r71, %r6;
	@%p36 bra 	$L__BB0_14;
$L__BB0_20:
	add.s32 	%r70, %r70, 1;
	setp.ne.s32 	%p37, %r70, %r5;
	@%p37 bra 	$L__BB0_12;
$L__BB0_21:
	add.s32 	%r69, %r69, 1;
	setp.ne.s32 	%p38, %r69, %r4;
	@%p38 bra 	$L__BB0_10;
$L__BB0_22:
	add.s32 	%r68, %r68, 1;
	setp.ne.s32 	%p39, %r68, %r3;
	@%p39 bra 	$L__BB0_8;
$L__BB0_23:
	add.s32 	%r67, %r67, 1;
	setp.ne.s32 	%p40, %r67, %r2;
	@%p40 bra 	$L__BB0_6;
$L__BB0_24:
	add.s32 	%r66, %r66, 1;
	setp.ne.s32 	%p41, %r66, %r1;
	@%p41 bra 	$L__BB0_4;
$L__BB0_25:
	ret;

}


// ===== COMPILED SASS (sm_100) =====

	.target	sm_100

	.elftype	@"ET_EXEC"


//--------------------- .note.nv.tkinfo           --------------------------
	.section	.note.nv.tkinfo,"",@"SHT_NOTE"
	.sectionflags	@"SHF_NOTE_NV_TKINFO"
	.tkinfo
        /*0018*/ 	.word	0x00000002
        /*0030*/ 	.string	""
        /*0030*/ 	.string	"ptxas"
        /*0030*/ 	.string	"Cuda compilation tools, release 13.0, V13.0.88"
        /*0030*/ 	.string	"Build cuda_13.0.r13.0/compiler.36424714_0"
        /*0030*/ 	.string	"-arch sm_100 -m 64 "



//--------------------- .note.nv.cuinfo           --------------------------
	.section	.note.nv.cuinfo,"",@"SHT_NOTE"
	.sectionflags	@"SHF_NOTE_NV_CUINFO"
        /*0018*/ 	.short	0x0002
        /*001a*/ 	.short	0x0064
        /*001c*/ 	.short	0x0082
	.zero		2


//--------------------- .nv.info                  --------------------------
	.section	.nv.info,"",@"SHT_CUDA_INFO"
	.align	4


	//----- nvinfo : EIATTR_REGCOUNT
	.align		4
        /*0000*/ 	.byte	0x04, 0x2f
        /*0002*/ 	.short	(.L_1 - .L_0)
	.align		4
.L_0:
        /*0004*/ 	.word	index@(_Z21gridloopsearch_kernelPiPdS0_S0_S0_)
        /*0008*/ 	.word	0x000000ff


	//----- nvinfo : EIATTR_FRAME_SIZE
	.align		4
.L_1:
        /*000c*/ 	.byte	0x04, 0x11
        /*000e*/ 	.short	(.L_3 - .L_2)
	.align		4
.L_2:
        /*0010*/ 	.word	index@($__internal_0_$__cuda_sm20_div_rn_f64_full)
        /*0014*/ 	.word	0x00000018


	//----- nvinfo : EIATTR_FRAME_SIZE
	.align		4
.L_3:
        /*0018*/ 	.byte	0x04, 0x11
        /*001a*/ 	.short	(.L_5 - .L_4)
	.align		4
.L_4:
        /*001c*/ 	.word	index@(_Z21gridloopsearch_kernelPiPdS0_S0_S0_)
        /*0020*/ 	.word	0x00000018


	//----- nvinfo : EIATTR_MIN_STACK_SIZE
	.align		4
.L_5:
        /*0024*/ 	.byte	0x04, 0x12
        /*0026*/ 	.short	(.L_7 - .L_6)
	.align		4
.L_6:
        /*0028*/ 	.word	index@(_Z21gridloopsearch_kernelPiPdS0_S0_S0_)
        /*002c*/ 	.word	0x00000018
.L_7:


//--------------------- .nv.compat                --------------------------
	.section	.nv.compat,"",@"SHT_CUDA_COMPAT_INFO"
	.align	4
        /*0000*/ 	.byte	0x02, 0x09, 0x00, 0x00, 0x02, 0x02, 0x01, 0x00, 0x02, 0x05, 0x05, 0x00, 0x03, 0x07, 0x01, 0x01
        /*0010*/ 	.byte	0x02, 0x03, 0x00, 0x00, 0x02, 0x06, 0x01, 0x00, 0x04, 0x0b, 0x08, 0x00, 0x01, 0x00, 0x00, 0x00
        /*0020*/ 	.byte	0x00, 0x00, 0x00, 0x00


//--------------------- .nv.info._Z21gridloopsearch_kernelPiPdS0_S0_S0_ --------------------------
	.section	.nv.info._Z21gridloopsearch_kernelPiPdS0_S0_S0_,"",@"SHT_CUDA_INFO"
	.sectionflags	@""
	.align	4


	//----- nvinfo : EIATTR_CUDA_API_VERSION
	.align		4
        /*0000*/ 	.byte	0x04, 0x37
        /*0002*/ 	.short	(.L_9 - .L_8)
.L_8:
        /*0004*/ 	.word	0x00000082


	//----- nvinfo : EIATTR_KPARAM_INFO
	.align		4
.L_9:
        /*0008*/ 	.byte	0x04, 0x17
        /*000a*/ 	.short	(.L_11 - .L_10)
.L_10:
        /*000c*/ 	.word	0x00000000
        /*0010*/ 	.short	0x0004
        /*0012*/ 	.short	0x0020
        /*0014*/ 	.byte	0x00, 0xf5, 0x21, 0x00


	//----- nvinfo : EIATTR_KPARAM_INFO
	.align		4
.L_11:
        /*0018*/ 	.byte	0x04, 0x17
        /*001a*/ 	.short	(.L_13 - .L_12)
.L_12:
        /*001c*/ 	.word	0x00000000
        /*0020*/ 	.short	0x0003
        /*0022*/ 	.short	0x0018
        /*0024*/ 	.byte	0x00, 0xf5, 0x21, 0x00


	//----- nvinfo : EIATTR_KPARAM_INFO
	.align		4
.L_13:
        /*0028*/ 	.byte	0x04, 0x17
        /*002a*/ 	.short	(.L_15 - .L_14)
.L_14:
        /*002c*/ 	.word	0x00000000
        /*0030*/ 	.short	0x0002
        /*0032*/ 	.short	0x0010
        /*0034*/ 	.byte	0x00, 0xf5, 0x21, 0x00


	//----- nvinfo : EIATTR_KPARAM_INFO
	.align		4
.L_15:
        /*0038*/ 	.byte	0x04, 0x17
        /*003a*/ 	.short	(.L_17 - .L_16)
.L_16:
        /*003c*/ 	.word	0x00000000
        /*0040*/ 	.short	0x0001
        /*0042*/ 	.short	0x0008
        /*0044*/ 	.byte	0x00, 0xf5, 0x21, 0x00


	//----- nvinfo : EIATTR_KPARAM_INFO
	.align		4
.L_17:
        /*0048*/ 	.byte	0x04, 0x17
        /*004a*/ 	.short	(.L_19 - .L_18)
.L_18:
        /*004c*/ 	.word	0x00000000
        /*0050*/ 	.short	0x0000
        /*0052*/ 	.short	0x0000
        /*0054*/ 	.byte	0x00, 0xf5, 0x21, 0x00


	//----- nvinfo : EIATTR_SPARSE_MMA_MASK
	.align		4
.L_19:
        /*0058*/ 	.byte	0x03, 0x50
        /*005a*/ 	.short	0x0000


	//----- nvinfo : EIATTR_MAXREG_COUNT
	.align		4
        /*005c*/ 	.byte	0x03, 0x1b
        /*005e*/ 	.short	0x00ff


	//----- nvinfo : EIATTR_NUM_BARRIERS
	.align		4
        /*0060*/ 	.byte	0x02, 0x4c
        /*0062*/ 	.byte	0x01
	.zero		1


	//----- nvinfo : EIATTR_ANNOTATIONS
	.align		4
        /*0064*/ 	.byte	0x04, 0x55
        /*0066*/ 	.short	(.L_21 - .L_20)


	//   ....[0]....
.L_20:
        /*0068*/ 	.word	0x00000001
        /*006c*/ 	.byte	0xd0, 0x0d, 0x00, 0x00, 0x01, 0x00, 0x00, 0x00, 0xe0, 0x0d, 0x00, 0x00, 0x01, 0x00, 0x00, 0x00
        /*007c*/ 	.byte	0xa0, 0x26, 0x00, 0x00, 0x01, 0x00, 0x00, 0x00, 0xb0, 0x26, 0x00, 0x00, 0x01, 0x00, 0x00, 0x00
        /*008c*/ 	.byte	0xa0, 0x2f, 0x00, 0x00, 0x01, 0x00, 0x00, 0x00, 0x30, 0x32, 0x00, 0x00


	//----- nvinfo : EIATTR_MERCURY_ISA_VERSION
	.align		4
.L_21:
        /*0098*/ 	.byte	0x03, 0x5f
        /*009a*/ 	.short	0x0101


	//----- nvinfo : EIATTR_INT_WARP_WIDE_INSTR_OFFSETS
	.align		4
        /*009c*/ 	.byte	0x04, 0x31
        /*009e*/ 	.short	(.L_23 - .L_22)


	//   ....[0]....
.L_22:
        /*00a0*/ 	.word	0x00002f70


	//   ....[1]....
        /*00a4*/ 	.word	0x00003010


	//----- nvinfo : EIATTR_VRC_CTA_INIT_COUNT
	.align		4
.L_23:
        /*00a8*/ 	.byte	0x02, 0x4a
	.zero		1
	.zero		1


	//----- nvinfo : EIATTR_EXIT_INSTR_OFFSETS
	.align		4
        /*00ac*/ 	.byte	0x04, 0x1c
        /*00ae*/ 	.short	(.L_25 - .L_24)


	//   ....[0]....
.L_24:
        /*00b0*/ 	.word	0x00002470


	//   ....[1]....
        /*00b4*/ 	.word	0x000033e0


	//----- nvinfo : EIATTR_CRS_STACK_SIZE
	.align		4
.L_25:
        /*00b8*/ 	.byte	0x04, 0x1e
        /*00ba*/ 	.short	(.L_27 - .L_26)
.L_26:
        /*00bc*/ 	.word	0x00000000


	//----- nvinfo : EIATTR_CBANK_PARAM_SIZE
	.align		4
.L_27:
        /*00c0*/ 	.byte	0x03, 0x19
        /*00c2*/ 	.short	0x0028


	//----- nvinfo : EIATTR_PARAM_CBANK
	.align		4
        /*00c4*/ 	.byte	0x04, 0x0a
        /*00c6*/ 	.short	(.L_29 - .L_28)
	.align		4
.L_28:
        /*00c8*/ 	.word	index@(.nv.constant0._Z21gridloopsearch_kernelPiPdS0_S0_S0_)
        /*00cc*/ 	.short	0x0380
        /*00ce*/ 	.short	0x0028


	//----- nvinfo : EIATTR_SW_WAR
	.align		4
.L_29:
        /*00d0*/ 	.byte	0x04, 0x36
        /*00d2*/ 	.short	(.L_31 - .L_30)
.L_30:
        /*00d4*/ 	.word	0x00000008
.L_31:


//--------------------- .nv.callgraph             --------------------------
	.section	.nv.callgraph,"",@"SHT_CUDA_CALLGRAPH"
	.align	4
	.sectionentsize	8
	.align		4
        /*0000*/ 	.word	0x00000000
	.align		4
        /*0004*/ 	.word	0xffffffff
	.align		4
        /*0008*/ 	.word	0x00000000
	.align		4
        /*000c*/ 	.word	0xfffffffe
	.align		4
        /*0010*/ 	.word	0x00000000
	.align		4
        /*0014*/ 	.word	0xfffffffd
	.align		4
        /*0018*/ 	.word	0x00000000
	.align		4
        /*001c*/ 	.word	0xfffffffc


//--------------------- .text._Z21gridloopsearch_kernelPiPdS0_S0_S0_ --------------------------
	.section	.text._Z21gridloopsearch_kernelPiPdS0_S0_S0_,"ax",@progbits
	.align	128
        .global         _Z21gridloopsearch_kernelPiPdS0_S0_S0_
        .type           _Z21gridloopsearch_kernelPiPdS0_S0_S0_,@function
        .size           _Z21gridloopsearch_kernelPiPdS0_S0_S0_,(.L_x_33 - _Z21gridloopsearch_kernelPiPdS0_S0_S0_)
        .other          _Z21gridloopsearch_kernelPiPdS0_S0_S0_,@"STO_CUDA_ENTRY STV_DEFAULT"
_Z21gridloopsearch_kernelPiPdS0_S0_S0_:
.text._Z21gridloopsearch_kernelPiPdS0_S0_S0_:
[----:B------:R-:W0:Y:S08]  /*0000*/  LDC R1, c[0x0][0x37c] ;  /* 0x0000df00ff017b82 */ /* 0x000e300000000800 */
[----:B------:R-:W1:Y:S01]  /*0010*/  LDC.64 R238, c[0x0][0x390] ;  /* 0x0000e400ffee7b82 */ /* 0x000e620000000a00 */
[----:B------:R-:W1:Y:S01]  /*0020*/  LDCU.64 UR62, c[0x0][0x358] ;  /* 0x00006b00ff3e77ac */ /* 0x000e620008000a00 */
[----:B0-----:R-:W-:-:S06]  /*0030*/  VIADD R1, R1, 0xffffffe8 ;  /* 0xffffffe801017836 */ /* 0x001fcc0000000000 */
[----:B------:R-:W0:Y:S01]  /*0040*/  LDC.64 R8, c[0x0][0x398] ;  /* 0x0000e600ff087b82 */ /* 0x000e220000000a00 */
[----:B-1----:R-:W2:Y:S04]  /*0050*/  LDG.E.64 R58, desc[UR62][R238.64+0x290] ;  /* 0x0002903eee3a7981 */ /* 0x002ea8000c1e1b00 */
[----:B------:R-:W3:Y:S04]  /*0060*/  LDG.E.64 R40, desc[UR62][R238.64+0x108] ;  /* 0x0001083eee287981 */ /* 0x000ee8000c1e1b00 */
[----:B0-----:R-:W4:Y:S04]  /*0070*/  LDG.E.64 R208, desc[UR62][R8.64+0x10] ;  /* 0x0000103e08d07981 */ /* 0x001f28000c1e1b00 */
[----:B------:R-:W3:Y:S04]  /*0080*/  LDG.E.64 R206, desc[UR62][R8.64] ;  /* 0x0000003e08ce7981 */ /* 0x000ee8000c1e1b00 */
        /* <DEDUP_REMOVED lines=31> */
[----:B------:R-:W3:Y:S01]  /*0280*/  LDG.E.64 R216, desc[UR62][R238.64+0x3b0] ;  /* 0x0003b03eeed87981 */ /* 0x000ee2000c1e1b00 */
[----:B------:R-:W-:Y:S01]  /*0290*/  IMAD.MOV.U32 R2, RZ, RZ, 0x1 ;  /* 0x00000001ff027424 */ /* 0x000fe200078e00ff */
[----:B------:R-:W0:Y:S01]  /*02a0*/  S2R R249, SR_TID.Z ;  /* 0x0000000000f97919 */ /* 0x000e220000002300 */
[----:B------:R-:W1:Y:S01]  /*02b0*/  S2R R246, SR_TID.Y ;  /* 0x0000000000f67919 */ /* 0x000e620000002200 */
[----:B------:R-:W5:Y:S04]  /*02c0*/  LDG.E.64 R236, desc[UR62][R8.64+0x20] ;  /* 0x0000203e08ec7981 */ /* 0x000f68000c1e1b00 */
[----:B------:R-:W5:Y:S04]  /*02d0*/  LDG.E.64 R234, desc[UR62][R8.64+0x38] ;  /* 0x0000383e08ea7981 */ /* 0x000f68000c1e1b00 */
[----:B------:R-:W5:Y:S04]  /*02e0*/  LDG.E.64 R232, desc[UR62][R8.64+0x50] ;  /* 0x0000503e08e87981 */ /* 0x000f68000c1e1b00 */
[----:B------:R-:W5:Y:S04]  /*02f0*/  LDG.E.64 R230, desc[UR62][R8.64+0x68] ;  /* 0x0000683e08e67981 */ /* 0x000f68000c1e1b00 */
[----:B------:R-:W5:Y:S04]  /*0300*/  LDG.E.64 R228, desc[UR62][R8.64+0x80] ;  /* 0x0000803e08e47981 */ /* 0x000f68000c1e1b00 */
[----:B------:R-:W5:Y:S04]  /*0310*/  LDG.E.64 R226, desc[UR62][R8.64+0x98] ;  /* 0x0000983e08e27981 */ /* 0x000f68000c1e1b00 */
[----:B------:R-:W5:Y:S04]  /*0320*/  LDG.E.64 R224, desc[UR62][R8.64+0xb0] ;  /* 0x0000b03e08e07981 */ /* 0x000f68000c1e1b00 */
[----:B------:R-:W5:Y:S04]  /*0330*/  LDG.E.64 R222, desc[UR62][R8.64+0xc8] ;  /* 0x0000c83e08de7981 */ /* 0x000f68000c1e1b00 */
[----:B------:R-:W5:Y:S01]  /*0340*/  LDG.E.64 R220, desc[UR62][R8.64+0xe0] ;  /* 0x0000e03e08dc7981 */ /* 0x000f62000c1e1b00 */
[----:B------:R-:W1:Y:S03]  /*0350*/  LDCU UR77, c[0x0][0x360] ;  /* 0x00006c00ff4d77ac */ /* 0x000e660008000800 */
        /* <DEDUP_REMOVED lines=28> */
[----:B--2---:R-:W-:-:S03]  /*0520*/  R2UR UR18, R58 ;  /* 0x000000003a1272ca */ /* 0x004fc600000e0000 */
[----:B------:R-:W5:Y:S01]  /*0530*/  LDG.E.64 R106, desc[UR62][R238.64+0x200] ;  /* 0x0002003eee6a7981 */ /* 0x000f62000c1e1b00 */
[----:B------:R-:W-:-:S03]  /*0540*/  R2UR UR19, R59 ;  /* 0x000000003b1372ca */ /* 0x000fc600000e0000 */
[----:B------:R-:W2:Y:S01]  /*0550*/  LDG.E.64 R58, desc[UR62][R238.64] ;  /* 0x0000003eee3a7981 */ /* 0x000ea2000c1e1b00 */
[----:B----4-:R-:W4:Y:S03]  /*0560*/  MUFU.RCP64H R3, R209 ;  /* 0x000000d100037308 */ /* 0x010f260000001800 */
[----:B------:R-:W5:Y:S04]  /*0570*/  LDG.E.64 R108, desc[UR62][R238.64+0x208] ;  /* 0x0002083eee6c7981 */ /* 0x000f68000c1e1b00 */
[----:B------:R-:W5:Y:S04]  /*0580*/  LDG.E.64 R110, desc[UR62][R238.64+0x210] ;  /* 0x0002103eee6e7981 */ /* 0x000f68000c1e1b00 */
[----:B------:R-:W5:Y:S04]  /*0590*/  LDG.E.64 R112, desc[UR62][R238.64+0x218] ;  /* 0x0002183eee707981 */ /* 0x000f68000c1e1b00 */
[----:B------:R-:W5:Y:S01]  /*05a0*/  LDG.E.64 R114, desc[UR62][R238.64+0x220] ;  /* 0x0002203eee727981 */ /* 0x000f62000c1e1b00 */
[----:B----4-:R-:W-:-:S03]  /*05b0*/  DFMA R4, -R208, R2, 1 ;  /* 0x3ff00000d004742b */ /* 0x010fc60000000102 */
[----:B------:R-:W5:Y:S04]  /*05c0*/  LDG.E.64 R198, desc[UR62][R238.64+0x238] ;  /* 0x0002383eeec67981 */ /* 0x000f68000c1e1b00 */
[----:B------:R-:W5:Y:S01]  /*05d0*/  LDG.E.64 R116, desc[UR62][R238.64+0x240] ;  /* 0x0002403eee747981 */ /* 0x000f62000c1e1b00 */
[----:B------:R-:W-:-:S03]  /*05e0*/  DFMA R4, R4, R4, R4 ;  /* 0x000000040404722b */ /* 0x000fc60000000004 */
[----:B------:R-:W5:Y:S04]  /*05f0*/  LDG.E.64 R118, desc[UR62][R238.64+0x248] ;  /* 0x0002483eee767981 */ /* 0x000f68000c1e1b00 */
[----:B------:R-:W5:Y:S01]  /*0600*/  LDG.E.64 R120, desc[UR62][R238.64+0x250] ;  /* 0x0002503eee787981 */ /* 0x000f62000c1e1b00 */
[----:B------:R-:W-:-:S03]  /*0610*/  DFMA R4, R2, R4, R2 ;  /* 0x000000040204722b */ /* 0x000fc60000000002 */
[----:B------:R-:W5:Y:S04]  /*0620*/  LDG.E.64 R122, desc[UR62][R238.64+0x258] ;  /* 0x0002583eee7a7981 */ /* 0x000f68000c1e1b00 */
[----:B------:R-:W5:Y:S01]  /*0630*/  LDG.E.64 R124, desc[UR62][R238.64+0x260] ;  /* 0x0002603eee7c7981 */ /* 0x000f62000c1e1b00 */
[----:B------:R-:W-:-:S03]  /*0640*/  DFMA R2, -R208, R4, 1 ;  /* 0x3ff00000d002742b */ /* 0x000fc60000000104 */
[----:B------:R-:W5:Y:S01]  /*0650*/  LDG.E.64 R126, desc[UR62][R238.64+0x268] ;  /* 0x0002683eee7e7981 */ /* 0x000f62000c1e1b00 */
[----:B---3--:R-:W-:-:S03]  /*0660*/  DADD R214, -R206, R214 ;  /* 0x00000000ced67229 */ /* 0x008fc600000001d6 */
[----:B------:R-:W5:Y:S01]  /*0670*/  LDG.E.64 R128, desc[UR62][R238.64+0x270] ;  /* 0x0002703eee807981 */ /* 0x000f62000c1e1b00 */
[----:B------:R-:W-:-:S03]  /*0680*/  DFMA R2, R4, R2, R4 ;  /* 0x000000020402722b */ /* 0x000fc60000000004 */
[----:B------:R-:W5:Y:S04]  /*0690*/  LDG.E.64 R130, desc[UR62][R238.64+0x278] ;  /* 0x0002783eee827981 */ /* 0x000f68000c1e1b00 */
[----:B------:R-:W5:Y:S01]  /*06a0*/  LDG.E.64 R132, desc[UR62][R238.64+0x280] ;  /* 0x0002803eee847981 */ /* 0x000f62000c1e1b00 */
[----:B------:R-:W-:-:S03]  /*06b0*/  DMUL R212, R214, R2 ;  /* 0x00000002d6d47228 */ /* 0x000fc60000000000 */
[----:B------:R-:W5:Y:S04]  /*06c0*/  LDG.E.64 R200, desc[UR62][R238.64+0x298] ;  /* 0x0002983eeec87981 */ /* 0x000f68000c1e1b00 */
[----:B------:R-:W5:Y:S01]  /*06d0*/  LDG.E.64 R134, desc[UR62][R238.64+0x2a0] ;  /* 0x0002a03eee867981 */ /* 0x000f62000c1e1b00 */
[----:B------:R-:W-:Y:S01]  /*06e0*/  DFMA R4, -R208, R212, R214 ;  /* 0x000000d4d004722b */ /* 0x000fe200000001d6 */
[----:B------:R-:W-:Y:S02]  /*06f0*/  R2UR UR68, R6 ;  /* 0x00000000064472ca */ /* 0x000fe400000e0000 */
[----:B------:R-:W5:Y:S01]  /*0700*/  LDG.E.64 R136, desc[UR62][R238.64+0x2a8] ;  /* 0x0002a83eee887981 */ /* 0x000f62000c1e1b00 */
[----:B------:R-:W-:Y:S02]  /*0710*/  R2UR UR69, R7 ;  /* 0x00000000074572ca */ /* 0x000fe400000e0000 */
[----:B------:R-:W-:Y:S01]  /*0720*/  R2UR UR66, R10 ;  /* 0x000000000a4272ca */ /* 0x000fe200000e0000 */
[----:B------:R-:W5:Y:S01]  /*0730*/  LDG.E.64 R6, desc[UR62][R238.64+0x8] ;  /* 0x0000083eee067981 */ /* 0x000f62000c1e1b00 */
[----:B------:R-:W-:Y:S01]  /*0740*/  R2UR UR67, R11 ;  /* 0x000000000b4372ca */ /* 0x000fe200000e0000 */
[----:B------:R-:W-:Y:S01]  /*0750*/  DFMA R212, R2, R4, R212 ;  /* 0x0000000402d4722b */ /* 0x000fe200000000d4 */
[----:B------:R-:W-:Y:S01]  /*0760*/  R2UR UR64, R12 ;  /* 0x000000000c4072ca */ /* 0x000fe200000e0000 */
[----:B------:R-:W5:Y:S01]  /*0770*/  LDG.E.64 R2, desc[UR62][R8.64+0xd8] ;  /* 0x0000d83e08027981 */ /* 0x000f62000c1e1b00 */
[----:B------:R-:W-:-:S02]  /*0780*/  R2UR UR65, R13 ;  /* 0x000000000d4172ca */ /* 0x000fc400000e0000 */
[----:B------:R-:W-:Y:S01]  /*0790*/  R2UR UR4, R14 ;  /* 0x000000000e0472ca */ /* 0x000fe200000e0000 */
[----:B------:R-:W5:Y:S01]  /*07a0*/  LDG.E.64 R4, desc[UR62][R8.64+0xe8] ;  /* 0x0000e83e08047981 */ /* 0x000f62000c1e1b00 */
[----:B------:R-:W-:Y:S02]  /*07b0*/  R2UR UR5, R15 ;  /* 0x000000000f0572ca */ /* 0x000fe400000e0000 */
[----:B------:R-:W-:Y:S01]  /*07c0*/  R2UR UR60, R16 ;  /* 0x00000000103c72ca */ /* 0x000fe200000e0000 */
[----:B------:R-:W5:Y:S01]  /*07d0*/  LDG.E.64 R10, desc[UR62][R238.64+0x28] ;  /* 0x0000283eee0a7981 */ /* 0x000f62000c1e1b00 */
[----:B------:R-:W-:Y:S02]  /*07e0*/  R2UR UR61, R17 ;  /* 0x00000000113d72ca */ /* 0x000fe400000e0000 */
        /* <DEDUP_REMOVED lines=62> */
[----:B------:R-:W-:-:S03]  /*0bd0*/  R2UR UR17, R61 ;  /* 0x000000003d1172ca */ /* 0x000fc600000e0000 */
        /* <DEDUP_REMOVED lines=31> */
[----:B--2---:R2:W-:Y:S04]  /*0dd0*/  STL.64 [R1+0x8], R58 ;  /* 0x0000083a01007387 */ /* 0x0045e80000100a00 */
[----:B------:R3:W-:Y:S01]  /*0de0*/  STL.64 [R1], R62 ;  /* 0x0000003e01007387 */ /* 0x0007e20000100a00 */
[----:B------:R-:W1:Y:S01]  /*0df0*/  LDC R247, c[0x0][0x364] ;  /* 0x0000d900fff77b82 */ /* 0x000e620000000800 */
[----:B------:R-:W4:Y:S02]  /*0e00*/  S2R R252, SR_CTAID.X ;  /* 0x0000000000fc7919 */ /* 0x000f240000002500 */
[----:B--2---:R-:W5:Y:S04]  /*0e10*/  LDG.E.64 R58, desc[UR62][R238.64+0xf8] ;  /* 0x0000f83eee3a7981 */ /* 0x004f68000c1e1b00 */
[----:B---3--:R2:W5:Y:S01]  /*0e20*/  LDG.E.64 R62, desc[UR62][R238.64+0x120] ;  /* 0x0001203eee3e7981 */ /* 0x008562000c1e1b00 */
[----:B------:R-:W0:Y:S01]  /*0e30*/  S2UR UR71, SR_CTAID.Z ;  /* 0x00000000004779c3 */ /* 0x000e220000002700 */
[----:B--2---:R-:W4:Y:S07]  /*0e40*/  S2R R239, SR_TID.X ;  /* 0x0000000000ef7919 */ /* 0x004f2e0000002100 */
[----:B------:R-:W0:Y:S01]  /*0e50*/  LDC R248, c[0x0][0x368] ;  /* 0x0000da00fff87b82 */ /* 0x000e220000000800 */
[----:B------:R-:W-:-:S07]  /*0e60*/  FFMA R0, RZ, R209, R213 ;  /* 0x000000d1ff007223 */ /* 0x000fce00000000d5 */
[----:B------:R-:W1:Y:S01]  /*0e70*/  S2UR UR70, SR_CTAID.Y ;  /* 0x00000000004679c3 */ /* 0x000e620000002600 */
[----:B------:R-:W-:Y:S02]  /*0e80*/  FSETP.GT.AND P0, PT, |R0|, 1.469367938527859385e-39, PT ;  /* 0x001000000000780b */ /* 0x000fe40003f04200 */
[----:B------:R-:W-:Y:S02]  /*0e90*/  FSETP.GEU.AND P1, PT, |R215|, 6.5827683646048100446e-37, PT ;  /* 0x03600000d700780b */ /* 0x000fe40003f2e200 */
[----:B------:R-:W-:Y:S02]  /*0ea0*/  R2UR UR14, R240 ;  /* 0x00000000f00e72ca */ /* 0x000fe400000e0000 */
[----:B------:R-:W-:Y:S02]  /*0eb0*/  R2UR UR15, R241 ;  /* 0x00000000f10f72ca */ /* 0x000fe400000e0000 */
[----:B------:R-:W-:Y:S02]  /*0ec0*/  R2UR UR12, R242 ;  /* 0x00000000f20c72ca */ /* 0x000fe400000e0000 */
[----:B------:R-:W-:-:S02]  /*0ed0*/  R2UR UR13, R243 ;  /* 0x00000000f30d72ca */ /* 0x000fc400000e0000 */
[----:B------:R-:W-:Y:S02]  /*0ee0*/  R2UR UR10, R244 ;  /* 0x00000000f40a72ca */ /* 0x000fe400000e0000 */
[----:B------:R-:W-:Y:S01]  /*0ef0*/  R2UR UR11, R245 ;  /* 0x00000000f50b72ca */ /* 0x000fe200000e0000 */
[----:B0-----:R-:W-:Y:S01]  /*0f00*/  IMAD R248, R248, UR71, R249 ;  /* 0x00000047f8f87c24 */ /* 0x001fe2000f8e02f9 */
[----:B------:R-:W-:Y:S02]  /*0f10*/  R2UR UR8, R188 ;  /* 0x00000000bc0872ca */ /* 0x000fe400000e0000 */
[----:B------:R-:W-:Y:S02]  /*0f20*/  R2UR UR9, R189 ;  /* 0x00000000bd0972ca */ /* 0x000fe400000e0000 */
[----:B------:R-:W-:Y:S02]  /*0f30*/  R2UR UR6, R216 ;  /* 0x00000000d80672ca */ /* 0x000fe400000e0000 */
[----:B------:R-:W-:Y:S01]  /*0f40*/  R2UR UR7, R217 ;  /* 0x00000000d90772ca */ /* 0x000fe200000e0000 */
[----:B-1----:R-:W-:-:S02]  /*0f50*/  IMAD R249, R247, UR70, R246 ;  /* 0x00000046f7f97c24 */ /* 0x002fc4000f8e02f6 */
[----:B----4-:R-:W-:Y:S01]  /*0f60*/  IMAD R252, R252, UR77, R239 ;  /* 0x0000004dfcfc7c24 */ /* 0x010fe2000f8e02ef */
[----:B------:R-:W-:Y:S11]  /*0f70*/  @P0 BRA P1, `(.L_x_0) ;  /* 0x0000000000180947 */ /* 0x000ff60000800000 */
[----:B------:R-:W-:Y:S01]  /*0f80*/  IMAD.MOV.U32 R189, RZ, RZ, R214 ;  /* 0x000000ffffbd7224 */ /* 0x000fe200078e00d6 */
[----:B------:R-:W-:Y:S01]  /*0f90*/  MOV R245, 0xfe0 ;  /* 0x00000fe000f57802 */ /* 0x000fe20000000f00 */
[----:B------:R-:W-:Y:S02]  /*0fa0*/  IMAD.MOV.U32 R188, RZ, RZ, R215 ;  /* 0x000000ffffbc7224 */ /* 0x000fe400078e00d7 */
[----:B------:R-:W-:Y:S02]  /*0fb0*/  IMAD.MOV.U32 R212, RZ, RZ, R208 ;  /* 0x000000ffffd47224 */ /* 0x000fe400078e00d0 */
[----:B------:R-:W-:-:S07]  /*0fc0*/  IMAD.MOV.U32 R0, RZ, RZ, R209 ;  /* 0x000000ffff007224 */ /* 0x000fce00078e00d1 */
[----:B-----5:R-:W-:Y:S05]  /*0fd0*/  CALL.REL.NOINC `($__internal_0_$__cuda_sm20_div_rn_f64_full) ;  /* 0x0000002400047944 */ /* 0x020fea0003c00000 */
.L_x_0:
[----:B------:R-:W0:Y:S01]  /*0fe0*/  MUFU.RCP64H R189, UR67 ;  /* 0x0000004300bd7d08 */ /* 0x000e220008001800 */
[----:B------:R-:W-:Y:S01]  /*0ff0*/  IMAD.U32 R214, RZ, RZ, UR66 ;  /* 0x00000042ffd67e24 */ /* 0x000fe2000f8e00ff */
[----:B------:R-:W-:Y:S01]  /*1000*/  MOV R215, UR67 ;  /* 0x0000004300d77c02 */ /* 0x000fe20008000f00 */
[----:B------:R-:W-:-:S06]  /*1010*/  IMAD.MOV.U32 R188, RZ, RZ, 0x1 ;  /* 0x00000001ffbc7424 */ /* 0x000fcc00078e00ff */
[----:B0-----:R-:W-:-:S08]  /*1020*/  DFMA R214, R188, -R214, 1 ;  /* 0x3ff00000bcd6742b */ /* 0x001fd000000008d6 */
[----:B------:R-:W-:-:S08]  /*1030*/  DFMA R214, R214, R214, R214 ;  /* 0x000000d6d6d6722b */ /* 0x000fd000000000d6 */
[----:B------:R-:W-:Y:S01]  /*1040*/  DFMA R188, R188, R214, R188 ;  /* 0x000000d6bcbc722b */ /* 0x000fe200000000bc */
[----:B------:R-:W-:Y:S02]  /*1050*/  IMAD.U32 R214, RZ, RZ, UR66 ;  /* 0x00000042ffd67e24 */ /* 0x000fe4000f8e00ff */
[----:B------:R-:W-:-:S06]  /*1060*/  IMAD.U32 R215, RZ, RZ, UR67 ;  /* 0x00000043ffd77e24 */ /* 0x000fcc000f8e00ff */
[----:B------:R-:W-:-:S08]  /*1070*/  DFMA R214, R188, -R214, 1 ;  /* 0x3ff00000bcd6742b */ /* 0x000fd000000008d6 */
[----:B------:R-:W-:Y:S02]  /*1080*/  DFMA R188, R188, R214, R188 ;  /* 0x000000d6bcbc722b */ /* 0x000fe400000000bc */
[----:B-----5:R-:W-:-:S08]  /*1090*/  DADD R214, R236, -UR68 ;  /* 0x80000044ecd67e29 */ /* 0x020fd00008000000 */
[----:B------:R-:W-:Y:S02]  /*10a0*/  DMUL R216, R214, R188 ;  /* 0x000000bcd6d87228 */ /* 0x000fe40000000000 */
[----:B------:R-:W-:-:S06]  /*10b0*/  FSETP.GEU.AND P1, PT, |R215|, 6.5827683646048100446e-37, PT ;  /* 0x03600000d700780b */ /* 0x000fcc0003f2e200 */
[----:B------:R-:W-:-:S08]  /*10c0*/  DFMA R236, R216, -UR66, R214 ;  /* 0x80000042d8ec7c2b */ /* 0x000fd000080000d6 */
[----:B------:R-:W-:Y:S02]  /*10d0*/  DFMA R188, R188, R236, R216 ;  /* 0x000000ecbcbc722b */ /* 0x000fe400000000d8 */
[----:B------:R0:W1:Y:S08]  /*10e0*/  F2I.F64.FLOOR R236, R212 ;  /* 0x000000d400ec7311 */ /* 0x0000700000305100 */
[----:B------:R-:W-:-:S05]  /*10f0*/  FFMA R0, RZ, UR67, R189 ;  /* 0x00000043ff007c23 */ /* 0x000fca00080000bd */
[----:B------:R-:W-:-:S13]  /*1100*/  FSETP.GT.AND P0, PT, |R0|, 1.469367938527859385e-39, PT ;  /* 0x001000000000780b */ /* 0x000fda0003f04200 */
[----:B01----:R-:W-:Y:S05]  /*1110*/  @P0 BRA P1, `(.L_x_1) ;  /* 0x00000000002c0947 */ /* 0x003fea0000800000 */
[----:B------:R-:W-:Y:S01]  /*1120*/  IMAD.MOV.U32 R188, RZ, RZ, R215 ;  /* 0x000000ffffbc7224 */ /* 0x000fe200078e00d7 */
[----:B------:R-:W-:Y:S01]  /*1130*/  MOV R245, 0x11b0 ;  /* 0x000011b000f57802 */ /* 0x000fe20000000f00 */
[----:B------:R-:W-:Y:S02]  /*1140*/  IMAD.U32 R215, RZ, RZ, UR67 ;  /* 0x00000043ffd77e24 */ /* 0x000fe4000f8e00ff */
[----:B------:R-:W-:Y:S01]  /*1150*/  IMAD.MOV.U32 R189, RZ, RZ, R214 ;  /* 0x000000ffffbd7224 */ /* 0x000fe200078e00d6 */
[----:B------:R-:W-:Y:S01]  /*1160*/  MOV R214, UR66 ;  /* 0x0000004200d67c02 */ /* 0x000fe20008000f00 */
[----:B------:R-:W-:Y:S02]  /*1170*/  IMAD.U32 R212, RZ, RZ, UR66 ;  /* 0x00000042ffd47e24 */ /* 0x000fe4000f8e00ff */
[----:B------:R-:W-:Y:S02]  /*1180*/  IMAD.U32 R213, RZ, RZ, UR67 ;  /* 0x00000043ffd57e24 */ /* 0x000fe4000f8e00ff */
[----:B------:R-:W-:-:S07]  /*1190*/  IMAD.MOV.U32 R0, RZ, RZ, R215 ;  /* 0x000000ffff007224 */ /* 0x000fce00078e00d7 */
[----:B------:R-:W-:Y:S05]  /*11a0*/  CALL.REL.NOINC `($__internal_0_$__cuda_sm20_div_rn_f64_full) ;  /* 0x0000002000907944 */ /* 0x000fea0003c00000 */
[----:B------:R-:W-:Y:S02]  /*11b0*/  IMAD.MOV.U32 R188, RZ, RZ, R212 ;  /* 0x000000ffffbc7224 */ /* 0x000fe400078e00d4 */
[----:B------:R-:W-:-:S07]  /*11c0*/  IMAD.MOV.U32 R189, RZ, RZ, R213 ;  /* 0x000000ffffbd7224 */ /* 0x000fce00078e00d5 */
.L_x_1:
[----:B------:R-:W0:Y:S01]  /*11d0*/  MUFU.RCP64H R213, UR5 ;  /* 0x0000000500d57d08 */ /* 0x000e220008001800 */
[----:B------:R-:W-:Y:S02]  /*11e0*/  IMAD.U32 R214, RZ, RZ, UR4 ;  /* 0x00000004ffd67e24 */ /* 0x000fe4000f8e00ff */
[----:B------:R-:W-:Y:S02]  /*11f0*/  IMAD.U32 R215, RZ, RZ, UR5 ;  /* 0x00000005ffd77e24 */ /* 0x000fe4000f8e00ff */
[----:B------:R-:W-:-:S06]  /*1200*/  IMAD.MOV.U32 R212, RZ, RZ, 0x1 ;  /* 0x00000001ffd47424 */ /* 0x000fcc00078e00ff */
[----:B0-----:R-:W-:-:S08]  /*1210*/  DFMA R214, R212, -R214, 1 ;  /* 0x3ff00000d4d6742b */ /* 0x001fd000000008d6 */
[----:B------:R-:W-:-:S08]  /*1220*/  DFMA R214, R214, R214, R214 ;  /* 0x000000d6d6d6722b */ /* 0x000fd000000000d6 */
[----:B------:R-:W-:Y:S01]  /*1230*/  DFMA R212, R212, R214, R212 ;  /* 0x000000d6d4d4722b */ /* 0x000fe200000000d4 */
[----:B------:R-:W-:Y:S01]  /*1240*/  MOV R214, UR4 ;  /* 0x0000000400d67c02 */ /* 0x000fe20008000f00 */
[----:B------:R-:W-:-:S06]  /*1250*/  IMAD.U32 R215, RZ, RZ, UR5 ;  /* 0x00000005ffd77e24 */ /* 0x000fcc000f8e00ff */
[----:B------:R-:W-:-:S08]  /*1260*/  DFMA R214, R212, -R214, 1 ;  /* 0x3ff00000d4d6742b */ /* 0x000fd000000008d6 */
[----:B------:R-:W-:Y:S02]  /*1270*/  DFMA R212, R212, R214, R212 ;  /* 0x000000d6d4d4722b */ /* 0x000fe400000000d4 */
[----:B------:R-:W-:-:S08]  /*1280*/  DADD R214, R234, -UR64 ;  /* 0x80000040ead67e29 */ /* 0x000fd00008000000 */
        /* <DEDUP_REMOVED lines=11> */
[----:B------:R-:W-:Y:S02]  /*1340*/  IMAD.MOV.U32 R189, RZ, RZ, R214 ;  /* 0x000000ffffbd7224 */ /* 0x000fe400078e00d6 */
[----:B------:R-:W-:Y:S01]  /*1350*/  IMAD.U32 R212, RZ, RZ, UR4 ;  /* 0x00000004ffd47e24 */ /* 0x000fe2000f8e00ff */
[----:B------:R-:W-:Y:S01]  /*1360*/  MOV R0, R215 ;  /* 0x000000d700007202 */ /* 0x000fe20000000f00 */
[----:B------:R-:W-:Y:S02]  /*1370*/  IMAD.U32 R213, RZ, RZ, UR5 ;  /* 0x00000005ffd57e24 */ /* 0x000fe4000f8e00ff */
[----:B------:R-:W-:-:S07]  /*1380*/  IMAD.U32 R214, RZ, RZ, UR4 ;  /* 0x00000004ffd67e24 */ /* 0x000fce000f8e00ff */
[----:B------:R-:W-:Y:S05]  /*1390*/  CALL.REL.NOINC `($__internal_0_$__cuda_sm20_div_rn_f64_full) ;  /* 0x0000002000147944 */ /* 0x000fea0003c00000 */
.L_x_2:
[----:B------:R-:W0:Y:S01]  /*13a0*/  MUFU.RCP64H R189, UR59 ;  /* 0x0000003b00bd7d08 */ /* 0x000e220008001800 */
[----:B------:R-:W-:Y:S02]  /*13b0*/  IMAD.U32 R214, RZ, RZ, UR58 ;  /* 0x0000003affd67e24 */ /* 0x000fe4000f8e00ff */
[----:B------:R-:W-:Y:S02]  /*13c0*/  IMAD.U32 R215, RZ, RZ, UR59 ;  /* 0x0000003bffd77e24 */ /* 0x000fe4000f8e00ff */
        /* <DEDUP_REMOVED lines=18> */
[----:B------:R-:W-:Y:S01]  /*14f0*/  MOV R212, UR58 ;  /* 0x0000003a00d47c02 */ /* 0x000fe20008000f00 */
[----:B------:R-:W-:Y:S01]  /*1500*/  IMAD.U32 R215, RZ, RZ, UR59 ;  /* 0x0000003bffd77e24 */ /* 0x000fe2000f8e00ff */
[----:B------:R-:W-:Y:S01]  /*1510*/  MOV R245, 0x1570 ;  /* 0x0000157000f57802 */ /* 0x000fe20000000f00 */
[----:B------:R-:W-:Y:S02]  /*1520*/  IMAD.MOV.U32 R189, RZ, RZ, R214 ;  /* 0x000000ffffbd7224 */ /* 0x000fe400078e00d6 */
[----:B------:R-:W-:Y:S02]  /*1530*/  IMAD.U32 R213, RZ, RZ, UR59 ;  /* 0x0000003bffd57e24 */ /* 0x000fe4000f8e00ff */
[----:B------:R-:W-:Y:S02]  /*1540*/  IMAD.U32 R214, RZ, RZ, UR58 ;  /* 0x0000003affd67e24 */ /* 0x000fe4000f8e00ff */
[----:B------:R-:W-:-:S07]  /*1550*/  IMAD.MOV.U32 R0, RZ, RZ, R215 ;  /* 0x000000ffff007224 */ /* 0x000fce00078e00d7 */
[----:B------:R-:W-:Y:S05]  /*1560*/  CALL.REL.NOINC `($__internal_0_$__cuda_sm20_div_rn_f64_full) ;  /* 0x0000001c00a07944 */ /* 0x000fea0003c00000 */
[----:B------:R-:W-:Y:S02]  /*1570*/  IMAD.MOV.U32 R188, RZ, RZ, R212 ;  /* 0x000000ffffbc7224 */ /* 0x000fe400078e00d4 */
[----:B------:R-:W-:-:S07]  /*1580*/  IMAD.MOV.U32 R189, RZ, RZ, R213 ;  /* 0x000000ffffbd7224 */ /* 0x000fce00078e00d5 */
.L_x_3:
[----:B------:R-:W0:Y:S01]  /*1590*/  MUFU.RCP64H R213, UR55 ;  /* 0x0000003700d57d08 */ /* 0x000e220008001800 */
[----:B------:R-:W-:Y:S01]  /*15a0*/  IMAD.U32 R214, RZ, RZ, UR54 ;  /* 0x00000036ffd67e24 */ /* 0x000fe2000f8e00ff */
[----:B------:R-:W-:Y:S01]  /*15b0*/  MOV R215, UR55 ;  /* 0x0000003700d77c02 */ /* 0x000fe20008000f00 */
[----:B------:R-:W-:Y:S01]  /*15c0*/  IMAD.MOV.U32 R212, RZ, RZ, 0x1 ;  /* 0x00000001ffd47424 */ /* 0x000fe200078e00ff */
[----:B------:R-:W-:-:S04]  /*15d0*/  DADD R230, R230, -UR56 ;  /* 0x80000038e6e67e29 */ /* 0x000fc80008000000 */
[----:B------:R-:W1:Y:S06]  /*15e0*/  F2I.F64.FLOOR R0, R188 ;  /* 0x000000bc00007311 */ /* 0x000e6c0000305100 */
[----:B------:R-:W-:Y:S01]  /*15f0*/  FSETP.GEU.AND P1, PT, |R231|, 6.5827683646048100446e-37, PT ;  /* 0x03600000e700780b */ /* 0x000fe20003f2e200 */
[----:B0-----:R-:W-:Y:S01]  /*1600*/  DFMA R214, R212, -R214, 1 ;  /* 0x3ff00000d4d6742b */ /* 0x001fe200000008d6 */
[----:B-1----:R-:W-:-:S07]  /*1610*/  R2UR UR76, R0 ;  /* 0x00000000004c72ca */ /* 0x002fce00000e0000 */
[----:B------:R-:W-:-:S08]  /*1620*/  DFMA R214, R214, R214, R214 ;  /* 0x000000d6d6d6722b */ /* 0x000fd000000000d6 */
[----:B------:R-:W-:Y:S01]  /*1630*/  DFMA R212, R212, R214, R212 ;  /* 0x000000d6d4d4722b */ /* 0x000fe200000000d4 */
[----:B------:R-:W-:Y:S02]  /*1640*/  IMAD.U32 R214, RZ, RZ, UR54 ;  /* 0x00000036ffd67e24 */ /* 0x000fe4000f8e00ff */
[----:B------:R-:W-:-:S06]  /*1650*/  IMAD.U32 R215, RZ, RZ, UR55 ;  /* 0x00000037ffd77e24 */ /* 0x000fcc000f8e00ff */
[----:B------:R-:W-:-:S08]  /*1660*/  DFMA R214, R212, -R214, 1 ;  /* 0x3ff00000d4d6742b */ /* 0x000fd000000008d6 */
[----:B------:R-:W-:-:S08]  /*1670*/  DFMA R212, R212, R214, R212 ;  /* 0x000000d6d4d4722b */ /* 0x000fd000000000d4 */
[----:B------:R-:W-:-:S08]  /*1680*/  DMUL R214, R230, R212 ;  /* 0x000000d4e6d67228 */ /* 0x000fd00000000000 */
[----:B------:R-:W-:-:S08]  /*1690*/  DFMA R188, R214, -UR54, R230 ;  /* 0x80000036d6bc7c2b */ /* 0x000fd000080000e6 */
[----:B------:R-:W-:-:S10]  /*16a0*/  DFMA R188, R212, R188, R214 ;  /* 0x000000bcd4bc722b */ /* 0x000fd400000000d6 */
[----:B------:R-:W-:-:S05]  /*16b0*/  FFMA R0, RZ, UR55, R189 ;  /* 0x00000037ff007c23 */ /* 0x000fca00080000bd */
[----:B------:R-:W-:-:S13]  /*16c0*/  FSETP.GT.AND P0, PT, |R0|, 1.469367938527859385e-39, PT ;  /* 0x001000000000780b */ /* 0x000fda0003f04200 */
[----:B------:R-:W-:Y:S05]  /*16d0*/  @P0 BRA P1, `(.L_x_4) ;  /* 0x00000000002c0947 */ /* 0x000fea0000800000 */
[----:B------:R-:W-:Y:S01]  /*16e0*/  IMAD.U32 R215, RZ, RZ, UR55 ;  /* 0x00000037ffd77e24 */ /* 0x000fe2000f8e00ff */
[----:B------:R-:W-:Y:S01]  /*16f0*/  MOV R214, UR54 ;  /* 0x0000003600d67c02 */ /* 0x000fe20008000f00 */
[----:B------:R-:W-:Y:S01]  /*1700*/  IMAD.MOV.U32 R189, RZ, RZ, R230 ;  /* 0x000000ffffbd7224 */ /* 0x000fe200078e00e6 */
        /* <DEDUP_REMOVED lines=8> */
.L_x_4:
[----:B------:R-:W0:Y:S01]  /*1790*/  MUFU.RCP64H R213, UR51 ;  /* 0x0000003300d57d08 */ /* 0x000e220008001800 */
[----:B------:R-:W-:Y:S01]  /*17a0*/  IMAD.U32 R214, RZ, RZ, UR50 ;  /* 0x00000032ffd67e24 */ /* 0x000fe2000f8e00ff */
[----:B------:R-:W-:Y:S01]  /*17b0*/  DADD R228, R228, -UR52 ;  /* 0x80000034e4e47e29 */ /* 0x000fe20008000000 */
[----:B------:R-:W-:Y:S02]  /*17c0*/  IMAD.U32 R215, RZ, RZ, UR51 ;  /* 0x00000033ffd77e24 */ /* 0x000fe4000f8e00ff */
[----:B------:R-:W-:-:S03]  /*17d0*/  IMAD.MOV.U32 R212, RZ, RZ, 0x1 ;  /* 0x00000001ffd47424 */ /* 0x000fc600078e00ff */
[----:B------:R-:W1:Y:S04]  /*17e0*/  F2I.F64.FLOOR R0, R188 ;  /* 0x000000bc00007311 */ /* 0x000e680000305100 */
[----:B------:R-:W-:Y:S01]  /*17f0*/  FSETP.GEU.AND P1, PT, |R229|, 6.5827683646048100446e-37, PT ;  /* 0x03600000e500780b */ /* 0x000fe20003f2e200 */
[----:B0-----:R-:W-:Y:S01]  /*1800*/  DFMA R214, R212, -R214, 1 ;  /* 0x3ff00000d4d6742b */ /* 0x001fe200000008d6 */
[----:B-1----:R-:W-:-:S07]  /*1810*/  R2UR UR75, R0 ;  /* 0x00000000004b72ca */ /* 0x002fce00000e0000 */
[----:B------:R-:W-:-:S08]  /*1820*/  DFMA R214, R214, R214, R214 ;  /* 0x000000d6d6d6722b */ /* 0x000fd000000000d6 */
[----:B------:R-:W-:Y:S01]  /*1830*/  DFMA R212, R212, R214, R212 ;  /* 0x000000d6d4d4722b */ /* 0x000fe200000000d4 */
[----:B------:R-:W-:Y:S01]  /*1840*/  MOV R214, UR50 ;  /* 0x0000003200d67c02 */ /* 0x000fe20008000f00 */
        /* <DEDUP_REMOVED lines=10> */
[----:B------:R-:W-:Y:S01]  /*18f0*/  MOV R245, 0x1970 ;  /* 0x0000197000f57802 */ /* 0x000fe20000000f00 */
[----:B------:R-:W-:Y:S02]  /*1900*/  IMAD.MOV.U32 R189, RZ, RZ, R228 ;  /* 0x000000ffffbd7224 */ /* 0x000fe400078e00e4 */
[----:B------:R-:W-:Y:S01]  /*1910*/  IMAD.MOV.U32 R188, RZ, RZ, R229 ;  /* 0x000000ffffbc7224 */ /* 0x000fe200078e00e5 */
[----:B------:R-:W-:Y:S01]  /*1920*/  MOV R0, R215 ;  /* 0x000000d700007202 */ /* 0x000fe20000000f00 */
[----:B------:R-:W-:Y:S02]  /*1930*/  IMAD.U32 R212, RZ, RZ, UR50 ;  /* 0x00000032ffd47e24 */ /* 0x000fe4000f8e00ff */
[----:B------:R-:W-:Y:S02]  /*1940*/  IMAD.U32 R213, RZ, RZ, UR51 ;  /* 0x00000033ffd57e24 */ /* 0x000fe4000f8e00ff */
[----:B------:R-:W-:-:S07]  /*1950*/  IMAD.U32 R214, RZ, RZ, UR50 ;  /* 0x00000032ffd67e24 */ /* 0x000fce000f8e00ff */
[----:B------:R-:W-:Y:S05]  /*1960*/  CALL.REL.NOINC `($__internal_0_$__cuda_sm20_div_rn_f64_full) ;  /* 0x0000001800a07944 */ /* 0x000fea0003c00000 */
.L_x_5:
        /* <DEDUP_REMOVED lines=22> */
[----:B------:R-:W-:Y:S01]  /*1ad0*/  MOV R188, R227 ;  /* 0x000000e300bc7202 */ /* 0x000fe20000000f00 */
[----:B------:R-:W-:Y:S01]  /*1ae0*/  IMAD.MOV.U32 R189, RZ, RZ, R226 ;  /* 0x000000ffffbd7224 */ /* 0x000fe200078e00e2 */
[----:B------:R-:W-:Y:S01]  /*1af0*/  MOV R245, 0x1b50 ;  /* 0x00001b5000f57802 */ /* 0x000fe20000000f00 */
[----:B------:R-:W-:Y:S02]  /*1b00*/  IMAD.U32 R212, RZ, RZ, UR46 ;  /* 0x0000002effd47e24 */ /* 0x000fe4000f8e00ff */
[----:B------:R-:W-:Y:S02]  /*1b10*/  IMAD.U32 R213, RZ, RZ, UR47 ;  /* 0x0000002fffd57e24 */ /* 0x000fe4000f8e00ff */
[----:B------:R-:W-:Y:S02]  /*1b20*/  IMAD.U32 R214, RZ, RZ, UR46 ;  /* 0x0000002effd67e24 */ /* 0x000fe4000f8e00ff */
[----:B------:R-:W-:-:S07]  /*1b30*/  IMAD.MOV.U32 R0, RZ, RZ, R215 ;  /* 0x000000ffff007224 */ /* 0x000fce00078e00d7 */
[----:B------:R-:W-:Y:S05]  /*1b40*/  CALL.REL.NOINC `($__internal_0_$__cuda_sm20_div_rn_f64_full) ;  /* 0x0000001800287944 */ /* 0x000fea0003c00000 */
[----:B------:R-:W-:Y:S01]  /*1b50*/  IMAD.MOV.U32 R188, RZ, RZ, R212 ;  /* 0x000000ffffbc7224 */ /* 0x000fe200078e00d4 */
[----:B------:R-:W-:-:S07]  /*1b60*/  MOV R189, R213 ;  /* 0x000000d500bd7202 */ /* 0x000fce0000000f00 */
.L_x_6:
        /* <DEDUP_REMOVED lines=30> */
.L_x_7:
        /* <DEDUP_REMOVED lines=32> */
.L_x_8:
[----:B------:R-:W0:Y:S01]  /*1f50*/  MUFU.RCP64H R213, R5 ;  /* 0x0000000500d57308 */ /* 0x000e220000001800 */
[----:B------:R-:W-:Y:S01]  /*1f60*/  IMAD.MOV.U32 R212, RZ, RZ, 0x1 ;  /* 0x00000001ffd47424 */ /* 0x000fe200078e00ff */
[----:B------:R-:W-:-:S06]  /*1f70*/  DADD R220, -R2, R220 ;  /* 0x0000000002dc7229 */ /* 0x000fcc00000001dc */
[----:B------:R-:W1:Y:S04]  /*1f80*/  F2I.F64.FLOOR R188, R188 ;  /* 0x000000bc00bc7311 */ /* 0x000e680000305100 */
[----:B------:R-:W-:Y:S01]  /*1f90*/  FSETP.GEU.AND P1, PT, |R221|, 6.5827683646048100446e-37, PT ;  /* 0x03600000dd00780b */ /* 0x000fe20003f2e200 */
[----:B0-----:R-:W-:Y:S01]  /*1fa0*/  DFMA R214, -R4, R212, 1 ;  /* 0x3ff0000004d6742b */ /* 0x001fe200000001d4 */
[----:B-1----:R-:W-:-:S07]  /*1fb0*/  R2UR UR71, R188 ;  /* 0x00000000bc4772ca */ /* 0x002fce00000e0000 */
[----:B------:R-:W-:-:S08]  /*1fc0*/  DFMA R214, R214, R214, R214 ;  /* 0x000000d6d6d6722b */ /* 0x000fd000000000d6 */
[----:B------:R-:W-:-:S08]  /*1fd0*/  DFMA R214, R212, R214, R212 ;  /* 0x000000d6d4d6722b */ /* 0x000fd000000000d4 */
[----:B------:R-:W-:-:S08]  /*1fe0*/  DFMA R212, -R4, R214, 1 ;  /* 0x3ff0000004d4742b */ /* 0x000fd000000001d6 */
[----:B------:R-:W-:-:S08]  /*1ff0*/  DFMA R212, R214, R212, R214 ;  /* 0x000000d4d6d4722b */ /* 0x000fd000000000d6 */
[----:B------:R-:W-:-:S08]  /*2000*/  DMUL R214, R220, R212 ;  /* 0x000000d4dcd67228 */ /* 0x000fd00000000000 */
[----:B------:R-:W-:-:S08]  /*2010*/  DFMA R216, -R4, R214, R220 ;  /* 0x000000d604d8722b */ /* 0x000fd000000001dc */
[----:B------:R-:W-:-:S10]  /*2020*/  DFMA R214, R212, R216, R214 ;  /* 0x000000d8d4d6722b */ /* 0x000fd400000000d6 */
[----:B------:R-:W-:-:S05]  /*2030*/  FFMA R0, RZ, R5, R215 ;  /* 0x00000005ff007223 */ /* 0x000fca00000000d7 */
[----:B------:R-:W-:-:S13]  /*2040*/  FSETP.GT.AND P0, PT, |R0|, 1.469367938527859385e-39, PT ;  /* 0x001000000000780b */ /* 0x000fda0003f04200 */
[----:B------:R-:W-:Y:S05]  /*2050*/  @P0 BRA P1, `(.L_x_9) ;  /* 0x0000000000200947 */ /* 0x000fea0000800000 */
[----:B------:R-:W-:Y:S01]  /*2060*/  MOV R189, R220 ;  /* 0x000000dc00bd7202 */ /* 0x000fe20000000f00 */
[----:B------:R-:W-:Y:S01]  /*2070*/  IMAD.MOV.U32 R188, RZ, RZ, R221 ;  /* 0x000000ffffbc7224 */ /* 0x000fe200078e00dd */
[----:B------:R-:W-:Y:S01]  /*2080*/  MOV R245, 0x20c0 ;  /* 0x000020c000f57802 */ /* 0x000fe20000000f00 */
[----:B------:R-:W-:Y:S02]  /*2090*/  IMAD.MOV.U32 R212, RZ, RZ, R4 ;  /* 0x000000ffffd47224 */ /* 0x000fe400078e0004 */
[----:B------:R-:W-:-:S07]  /*20a0*/  IMAD.MOV.U32 R0, RZ, RZ, R5 ;  /* 0x000000ffff007224 */ /* 0x000fce00078e0005 */
[----:B------:R-:W-:Y:S05]  /*20b0*/  CALL.REL.NOINC `($__internal_0_$__cuda_sm20_div_rn_f64_full) ;  /* 0x0000001000cc7944 */ /* 0x000fea0003c00000 */
[----:B------:R-:W-:Y:S02]  /*20c0*/  IMAD.MOV.U32 R214, RZ, RZ, R212 ;  /* 0x000000ffffd67224 */ /* 0x000fe400078e00d4 */
[----:B------:R-:W-:-:S07]  /*20d0*/  IMAD.MOV.U32 R215, RZ, RZ, R213 ;  /* 0x000000ffffd77224 */ /* 0x000fce00078e00d5 */
.L_x_9:
[----:B------:R-:W0:Y:S02]  /*20e0*/  LDC.64 R212, c[0x0][0x3a0] ;  /* 0x0000e800ffd47b82 */ /* 0x000e240000000a00 */
[----:B0-----:R-:W2:Y:S01]  /*20f0*/  LDG.E.64 R212, desc[UR62][R212.64] ;  /* 0x0000003ed4d47981 */ /* 0x001ea2000c1e1b00 */
[----:B------:R-:W-:Y:S01]  /*2100*/  ISETP.GE.AND P0, PT, R249, R234, PT ;  /* 0x000000eaf900720c */ /* 0x000fe20003f06270 */
[----:B------:R-:W0:Y:S01]  /*2110*/  F2I.F64.FLOOR R214, R214 ;  /* 0x000000d600d67311 */ /* 0x000e220000305100 */
[----:B------:R-:W-:Y:S01]  /*2120*/  BSSY.RECONVERGENT B0, `(.L_x_10) ;  /* 0x0000032000007945 */ /* 0x000fe20003800200 */
[----:B------:R-:W1:Y:S01]  /*2130*/  S2R R0, SR_TID.Z ;  /* 0x0000000000007919 */ /* 0x000e620000002300 */
[----:B------:R-:W-:Y:S01]  /*2140*/  ISETP.LT.AND P0, PT, R252, R236, !P0 ;  /* 0x000000ecfc00720c */ /* 0x000fe20004701270 */
[----:B------:R-:W1:Y:S03]  /*2150*/  S2R R216, SR_TID.Y ;  /* 0x0000000000d87919 */ /* 0x000e660000002200 */
[----:B------:R-:W-:Y:S01]  /*2160*/  ISETP.LT.AND P0, PT, R248, R232, P0 ;  /* 0x000000e8f800720c */ /* 0x000fe20000701270 */
[----:B------:R-:W3:Y:S01]  /*2170*/  S2R R217, SR_CgaCtaId ;  /* 0x0000000000d97919 */ /* 0x000ee20000008800 */
[----:B0-----:R-:W-:Y:S01]  /*2180*/  R2UR UR70, R214 ;  /* 0x00000000d64672ca */ /* 0x001fe200000e0000 */
[----:B------:R-:W-:-:S05]  /*2190*/  IMAD.U32 R214, RZ, RZ, UR76 ;  /* 0x0000004cffd67e24 */ /* 0x000fca000f8e00ff */
[----:B------:R-:W-:Y:S01]  /*21a0*/  ISETP.LT.OR P1, PT, R214, 0x1, !P0 ;  /* 0x00000001d600780c */ /* 0x000fe20004721670 */
[----:B-1----:R-:W-:Y:S01]  /*21b0*/  IMAD R247, R247, R0, R216 ;  /* 0x00000000f7f77224 */ /* 0x002fe200078e02d8 */
[----:B------:R-:W-:Y:S01]  /*21c0*/  MOV R0, 0x400 ;  /* 0x0000040000007802 */ /* 0x000fe20000000f00 */
[----:B------:R-:W0:Y:S03]  /*21d0*/  S2R R216, SR_TID.X ;  /* 0x0000000000d87919 */ /* 0x000e260000002100 */
[----:B---3--:R-:W-:Y:S01]  /*21e0*/  LEA R215, R217, R0, 0x18 ;  /* 0x00000000d9d77211 */ /* 0x008fe200078ec0ff */
[----:B0-----:R-:W-:-:S04]  /*21f0*/  IMAD R0, R247, UR77, R216 ;  /* 0x0000004df7007c24 */ /* 0x001fc8000f8e02d8 */
[----:B------:R-:W-:Y:S01]  /*2200*/  IMAD R0, R0, 0x18, R215 ;  /* 0x0000001800007824 */ /* 0x000fe200078e02d7 */
[-C--:B--2---:R-:W-:Y:S02]  /*2210*/  DMUL R188, R218, R212.reuse ;  /* 0x000000d4dabc7228 */ /* 0x084fe40000000000 */
[-C--:B------:R-:W-:Y:S02]  /*2220*/  DMUL R190, R190, R212.reuse ;  /* 0x000000d4bebe7228 */ /* 0x080fe40000000000 */
[-C--:B------:R-:W-:Y:S02]  /*2230*/  DMUL R192, R192, R212.reuse ;  /* 0x000000d4c0c07228 */ /* 0x080fe40000000000 */
[-C--:B------:R-:W-:Y:S02]  /*2240*/  DMUL R194, R194, R212.reuse ;  /* 0x000000d4c2c27228 */ /* 0x080fe40000000000 */
[-C--:B------:R-:W-:Y:S02]  /*2250*/  DMUL R196, R196, R212.reuse ;  /* 0x000000d4c4c47228 */ /* 0x080fe40000000000 */
[----:B------:R-:W-:-:S02]  /*2260*/  DMUL R198, R198, R212 ;  /* 0x000000d4c6c67228 */ /* 0x000fc40000000000 */
[-C--:B------:R-:W-:Y:S02]  /*2270*/  DMUL R200, R200, R212.reuse ;  /* 0x000000d4c8c87228 */ /* 0x080fe40000000000 */
[-C--:B------:R-:W-:Y:S02]  /*2280*/  DMUL R202, R202, R212.reuse ;  /* 0x000000d4caca7228 */ /* 0x080fe40000000000 */
[----:B------:R-:W-:Y:S01]  /*2290*/  DMUL R204, R204, R212 ;  /* 0x000000d4cccc7228 */ /* 0x000fe20000000000 */
[----:B------:R-:W-:Y:S10]  /*22a0*/  @!P0 BRA `(.L_x_11) ;  /* 0x0000000000648947 */ /* 0x000ff40003800000 */
[----:B------:R-:W0:Y:S01]  /*22b0*/  S2R R215, SR_TID.X ;  /* 0x0000000000d77919 */ /* 0x000e220000002100 */
[----:B------:R-:W0:Y:S01]  /*22c0*/  S2UR UR77, SR_CTAID.X ;  /* 0x00000000004d79c3 */ /* 0x000e220000002500 */
[----:B------:R-:W-:Y:S01]  /*22d0*/  MOV R220, UR66 ;  /* 0x0000004200dc7c02 */ /* 0x000fe20008000f00 */
[----:B------:R-:W-:Y:S01]  /*22e0*/  IMAD.U32 R221, RZ, RZ, UR67 ;  /* 0x00000043ffdd7e24 */ /* 0x000fe2000f8e00ff */
[----:B------:R-:W1:Y:S01]  /*22f0*/  S2R R214, SR_TID.Y ;  /* 0x0000000000d67919 */ /* 0x000e620000002200 */
[----:B------:R-:W-:Y:S02]  /*2300*/  IMAD.U32 R222, RZ, RZ, UR4 ;  /* 0x00000004ffde7e24 */ /* 0x000fe4000f8e00ff */
[----:B------:R-:W-:Y:S01]  /*2310*/  IMAD.U32 R223, RZ, RZ, UR5 ;  /* 0x00000005ffdf7e24 */ /* 0x000fe2000f8e00ff */
[----:B------:R-:W2:Y:S01]  /*2320*/  S2R R219, SR_TID.Z ;  /* 0x0000000000db7919 */ /* 0x000ea20000002300 */
[----:B------:R-:W0:Y:S08]  /*2330*/  LDC R224, c[0x0][0x360] ;  /* 0x0000d800ffe07b82 */ /* 0x000e300000000800 */
[----:B------:R-:W1:Y:S08]  /*2340*/  LDC R225, c[0x0][0x364] ;  /* 0x0000d900ffe17b82 */ /* 0x000e700000000800 */
[----:B------:R-:W2:Y:S01]  /*2350*/  LDC R226, c[0x0][0x368] ;  /* 0x0000da00ffe27b82 */ /* 0x000ea20000000800 */
[----:B0-----:R-:W-:-:S07]  /*2360*/  IMAD R224, R224, UR77, R215 ;  /* 0x0000004de0e07c24 */ /* 0x001fce000f8e02d7 */
[----:B------:R-:W1:Y:S02]  /*2370*/  S2UR UR77, SR_CTAID.Y ;  /* 0x00000000004d79c3 */ /* 0x000e640000002600 */
[----:B-1----:R-:W-:-:S06]  /*2380*/  IMAD R225, R225, UR77, R214 ;  /* 0x0000004de1e17c24 */ /* 0x002fcc000f8e02d6 */
[----:B------:R-:W2:Y:S01]  /*2390*/  S2UR UR77, SR_CTAID.Z ;  /* 0x00000000004d79c3 */ /* 0x000ea20000002700 */
[----:B------:R-:W0:Y:S08]  /*23a0*/  I2F.F64 R214, R224 ;  /* 0x000000e000d67312 */ /* 0x000e300000201c00 */
[----:B------:R-:W1:Y:S01]  /*23b0*/  I2F.F64.U32 R216, R225 ;  /* 0x000000e100d87312 */ /* 0x000e620000201800 */
[----:B0-----:R-:W-:-:S07]  /*23c0*/  DFMA R214, R208, R214, R206 ;  /* 0x000000d6d0d6722b */ /* 0x001fce00000000ce */
[----:B------:R0:W-:Y:S01]  /*23d0*/  STS.64 [R0], R214 ;  /* 0x000000d600007388 */ /* 0x0001e20000000a00 */
[----:B--2---:R-:W-:Y:S01]  /*23e0*/  IMAD R226, R226, UR77, R219 ;  /* 0x0000004de2e27c24 */ /* 0x004fe2000f8e02db */
[----:B-1----:R-:W-:-:S03]  /*23f0*/  DFMA R216, R216, R220, UR68 ;  /* 0x00000044d8d87e2b */ /* 0x002fc600080000dc */
[----:B------:R-:W1:Y:S04]  /*2400*/  I2F.F64.U32 R218, R226 ;  /* 0x000000e200da7312 */ /* 0x000e680000201800 */
[----:B------:R0:W-:Y:S01]  /*2410*/  STS.64 [R0+0x8], R216 ;  /* 0x000008d800007388 */ /* 0x0001e20000000a00 */
[----:B-1----:R-:W-:-:S07]  /*2420*/  DFMA R218, R218, R222, UR64 ;  /* 0x00000040dada7e2b */ /* 0x002fce00080000de */
[----:B------:R0:W-:Y:S04]  /*2430*/  STS.64 [R0+0x10], R218 ;  /* 0x000010da00007388 */ /* 0x0001e80000000a00 */
.L_x_11:
[----:B------:R-:W-:Y:S05]  /*2440*/  BSYNC.RECONVERGENT B0 ;  /* 0x0000000000007941 */ /* 0x000fea0003800200 */
.L_x_10:
[----:B------:R-:W-:Y:S06]  /*2450*/  BAR.SYNC.DEFER_BLOCKING 0x0 ;  /* 0x0000000000007b1d */ /* 0x000fec0000010000 */
[----:B------:R-:W-:Y:S01]  /*2460*/  DMUL R206, R210, R212 ;  /* 0x000000d4d2ce7228 */ /* 0x000fe20000000000 */
[----:B------:R-:W-:Y:S10]  /*2470*/  @P1 EXIT ;  /* 0x000000000000194d */ /* 0x000ff40003800000 */
[----:B------:R-:W-:-:S05]  /*2480*/  UMOV UR4, URZ ;  /* 0x000000ff00047c82 */ /* 0x000fca0008000000 */
.L_x_26:
[----:B------:R-:W-:-:S09]  /*2490*/  UISETP.GE.AND UP0, UPT, UR75, 0x1, UPT ;  /* 0x000000014b00788c */ /* 0x000fd2000bf06270 */
[----:B0----5:R-:W-:Y:S05]  /*24a0*/  BRA.U !UP0, `(.L_x_12) ;  /* 0x0000000d08c07547 */ /* 0x021fea000b800000 */
[----:B------:R-:W1:Y:S01]  /*24b0*/  I2F.F64.U32 R208, UR4 ;  /* 0x0000000400d07d12 */ /* 0x000e620008201800 */
[----:B------:R-:W-:Y:S01]  /*24c0*/  IMAD.U32 R210, RZ, RZ, UR58 ;  /* 0x0000003affd27e24 */ /* 0x000fe2000f8e00ff */
[----:B------:R-:W-:Y:S01]  /*24d0*/  UMOV UR5, URZ ;  /* 0x000000ff00057c82 */ /* 0x000fe20008000000 */
[----:B------:R-:W-:-:S06]  /*24e0*/  IMAD.U32 R211, RZ, RZ, UR59 ;  /* 0x0000003bffd37e24 */ /* 0x000fcc000f8e00ff */
[----:B-1----:R-:W-:-:S11]  /*24f0*/  DFMA R208, R208, R210, UR60 ;  /* 0x0000003cd0d07e2b */ /* 0x002fd600080000d2 */
.L_x_25:
[----:B------:R-:W-:-:S09]  /*2500*/  UISETP.GE.AND UP0, UPT, UR74, 0x1, UPT ;  /* 0x000000014a00788c */ /* 0x000fd2000bf06270 */
[----:B0----5:R-:W-:Y:S05]  /*2510*/  BRA.U !UP0, `(.L_x_13) ;  /* 0x0000000d08987547 */ /* 0x021fea000b800000 */
[----:B------:R-:W1:Y:S01]  /*2520*/  I2F.F64.U32 R210, UR5 ;  /* 0x0000000500d27d12 */ /* 0x000e620008201800 */
[----:B------:R-:W-:Y:S01]  /*2530*/  IMAD.U32 R212, RZ, RZ, UR54 ;  /* 0x00000036ffd47e24 */ /* 0x000fe2000f8e00ff */
[----:B------:R-:W-:Y:S01]  /*2540*/  MOV R213, UR55 ;  /* 0x0000003700d57c02 */ /* 0x000fe20008000f00 */
[----:B------:R-:W-:-:S05]  /*2550*/  UMOV UR64, URZ ;  /* 0x000000ff00407c82 */ /* 0x000fca0008000000 */
[----:B-1----:R-:W-:-:S11]  /*2560*/  DFMA R210, R210, R212, UR56 ;  /* 0x00000038d2d27e2b */ /* 0x002fd600080000d4 */
.L_x_24:
[----:B------:R-:W-:-:S09]  /*2570*/  UISETP.GE.AND UP0, UPT, UR73, 0x1, UPT ;  /* 0x000000014900788c */ /* 0x000fd2000bf06270 */
[----:B0----5:R-:W-:Y:S05]  /*2580*/  BRA.U !UP0, `(.L_x_14) ;  /* 0x0000000d08707547 */ /* 0x021fea000b800000 */
[----:B------:R-:W1:Y:S01]  /*2590*/  I2F.F64.U32 R212, UR64 ;  /* 0x0000004000d47d12 */ /* 0x000e620008201800 */
[----:B0-----:R-:W-:Y:S01]  /*25a0*/  IMAD.U32 R214, RZ, RZ, UR50 ;  /* 0x00000032ffd67e24 */ /* 0x001fe2000f8e00ff */
[----:B------:R-:W-:Y:S01]  /*25b0*/  UMOV UR65, URZ ;  /* 0x000000ff00417c82 */ /* 0x000fe20008000000 */
[----:B------:R-:W-:-:S06]  /*25c0*/  IMAD.U32 R215, RZ, RZ, UR51 ;  /* 0x00000033ffd77e24 */ /* 0x000fcc000f8e00ff */
[----:B-1----:R-:W-:-:S11]  /*25d0*/  DFMA R212, R212, R214, UR52 ;  /* 0x00000034d4d47e2b */ /* 0x002fd600080000d6 */
.L_x_23:
[----:B------:R-:W-:-:S09]  /*25e0*/  UISETP.GE.AND UP0, UPT, UR72, 0x1, UPT ;  /* 0x000000014800788c */ /* 0x000fd2000bf06270 */
[----:B0----5:R-:W-:Y:S05]  /*25f0*/  BRA.U !UP0, `(.L_x_15) ;  /* 0x0000000d08487547 */ /* 0x021fea000b800000 */
[----:B------:R-:W0:Y:S01]  /*2600*/  I2F.F64.U32 R214, UR65 ;  /* 0x0000004100d67d12 */ /* 0x000e220008201800 */
[----:B------:R-:W-:Y:S01]  /*2610*/  IMAD.U32 R216, RZ, RZ, UR46 ;  /* 0x0000002effd87e24 */ /* 0x000fe2000f8e00ff */
[----:B------:R-:W-:Y:S01]  /*2620*/  UMOV UR66, URZ ;  /* 0x000000ff00427c82 */ /* 0x000fe20008000000 */
[----:B------:R-:W-:-:S06]  /*2630*/  IMAD.U32 R217, RZ, RZ, UR47 ;  /* 0x0000002fffd97e24 */ /* 0x000fcc000f8e00ff */
[----:B0-----:R-:W-:-:S11]  /*2640*/  DFMA R214, R214, R216, UR48 ;  /* 0x00000030d6d67e2b */ /* 0x001fd600080000d8 */
.L_x_22:
[----:B------:R-:W-:-:S09]  /*2650*/  UISETP.GE.AND UP0, UPT, UR71, 0x1, UPT ;  /* 0x000000014700788c */ /* 0x000fd2000bf06270 */
[----:B0----5:R-:W-:Y:S05]  /*2660*/  BRA.U !UP0, `(.L_x_16) ;  /* 0x0000000d08207547 */ /* 0x021fea000b800000 */
[----:B------:R-:W-:-:S05]  /*2670*/  UMOV UR67, URZ ;  /* 0x000000ff00437c82 */ /* 0x000fca0008000000 */
.L_x_21:
[----:B------:R-:W-:-:S09]  /*2680*/  UISETP.GE.AND UP0, UPT, UR70, 0x1, UPT ;  /* 0x000000014600788c */ /* 0x000fd2000bf06270 */
[----:B0----5:R-:W-:Y:S05]  /*2690*/  BRA.U !UP0, `(.L_x_17) ;  /* 0x0000000d08087547 */ /* 0x021fea000b800000 */
[----:B------:R-:W2:Y:S04]  /*26a0*/  LDL.64 R228, [R1+0x8] ;  /* 0x0000080001e47983 */ /* 0x000ea80000100a00 */
[----:B------:R-:W3:Y:S01]  /*26b0*/  LDL.64 R244, [R1] ;  /* 0x0000000001f47983 */ /* 0x000ee20000100a00 */
[----:B------:R-:W0:Y:S01]  /*26c0*/  I2F.F64.U32 R240, UR66 ;  /* 0x0000004200f07d12 */ /* 0x000e220008201800 */
[----:B------:R-:W-:Y:S01]  /*26d0*/  IMAD.U32 R226, RZ, RZ, UR42 ;  /* 0x0000002affe27e24 */ /* 0x000fe2000f8e00ff */
[----:B------:R-:W-:Y:S01]  /*26e0*/  UIADD3 UR68, UPT, UPT, -UR70, URZ, URZ ;  /* 0x000000ff46447290 */ /* 0x000fe2000fffe1ff */
[----:B------:R-:W1:Y:S01]  /*26f0*/  LDS.64 R216, [R0+0x8] ;  /* 0x0000080000d87984 */ /* 0x000e620000000a00 */
[----:B------:R-:W-:-:S03]  /*2700*/  IMAD.U32 R227, RZ, RZ, UR43 ;  /* 0x0000002bffe37e24 */ /* 0x000fc6000f8e00ff */
[----:B------:R-:W4:Y:S04]  /*2710*/  LDS.64 R218, [R0] ;  /* 0x0000000000da7984 */ /* 0x000f280000000a00 */
[----:B------:R-:W5:Y:S01]  /*2720*/  LDS.64 R220, [R0+0x10] ;  /* 0x0000100000dc7984 */ /* 0x000f620000000a00 */
[----:B0-----:R-:W-:Y:S02]  /*2730*/  DFMA R240, R240, R226, UR44 ;  /* 0x0000002cf0f07e2b */ /* 0x001fe400080000e2 */
[-C--:B-1----:R-:W-:Y:S02]  /*2740*/  DMUL R222, R6, R216.reuse ;  /* 0x000000d806de7228 */ /* 0x082fe40000000000 */
[-C--:B------:R-:W-:Y:S02]  /*2750*/  DMUL R224, R24, R216.reuse ;  /* 0x000000d818e07228 */ /* 0x080fe40000000000 */
[----:B------:R-:W-:-:S02]  /*2760*/  DMUL R226, R46, R216 ;  /* 0x000000d82ee27228 */ /* 0x000fc40000000000 */
[-C--:B------:R-:W-:Y:S02]  /*2770*/  DMUL R230, R82, R216.reuse ;  /* 0x000000d852e67228 */ /* 0x080fe40000000000 */
[-C--:B------:R-:W-:Y:S02]  /*2780*/  DMUL R232, R100, R216.reuse ;  /* 0x000000d864e87228 */ /* 0x080fe40000000000 */
[-C--:B------:R-:W-:Y:S02]  /*2790*/  DMUL R234, R118, R216.reuse ;  /* 0x000000d876ea7228 */ /* 0x080fe40000000000 */
[-C--:B------:R-:W-:Y:S02]  /*27a0*/  DMUL R236, R136, R216.reuse ;  /* 0x000000d888ec7228 */ /* 0x080fe40000000000 */
[-C--:B------:R-:W-:Y:S02]  /*27b0*/  DMUL R238, R154, R216.reuse ;  /* 0x000000d89aee7228 */ /* 0x080fe40000000000 */
[----:B------:R-:W-:-:S02]  /*27c0*/  DMUL R242, R172, R216 ;  /* 0x000000d8acf27228 */ /* 0x000fc40000000000 */
[-C--:B----4-:R-:W-:Y:S02]  /*27d0*/  DFMA R224, R22, R218.reuse, R224 ;  /* 0x000000da16e0722b */ /* 0x090fe400000000e0 */
[-C--:B------:R-:W-:Y:S02]  /*27e0*/  DFMA R226, R44, R218.reuse, R226 ;  /* 0x000000da2ce2722b */ /* 0x080fe400000000e2 */
[-C--:B------:R-:W-:Y:S02]  /*27f0*/  DFMA R230, R80, R218.reuse, R230 ;  /* 0x000000da50e6722b */ /* 0x080fe400000000e6 */
[-C--:B------:R-:W-:Y:S02]  /*2800*/  DFMA R232, R98, R218.reuse, R232 ;  /* 0x000000da62e8722b */ /* 0x080fe400000000e8 */
[-C--:B------:R-:W-:Y:S02]  /*2810*/  DFMA R234, R116, R218.reuse, R234 ;  /* 0x000000da74ea722b */ /* 0x080fe400000000ea */
[----:B------:R-:W-:-:S02]  /*2820*/  DFMA R236, R134, R218, R236 ;  /* 0x000000da86ec722b */ /* 0x000fc400000000ec */
[-C--:B------:R-:W-:Y:S02]  /*2830*/  DFMA R238, R152, R218.reuse, R238 ;  /* 0x000000da98ee722b */ /* 0x080fe400000000ee */
[----:B------:R-:W-:Y:S02]  /*2840*/  DFMA R242, R170, R218, R242 ;  /* 0x000000daaaf2722b */ /* 0x000fe400000000f2 */
[-C--:B-----5:R-:W-:Y:S02]  /*2850*/  DFMA R224, R26, R220.reuse, R224 ;  /* 0x000000dc1ae0722b */ /* 0x0a0fe400000000e0 */
[-C--:B------:R-:W-:Y:S02]  /*2860*/  DFMA R226, R48, R220.reuse, R226 ;  /* 0x000000dc30e2722b */ /* 0x080fe400000000e2 */
[-C--:B------:R-:W-:Y:S02]  /*2870*/  DFMA R230, R84, R220.reuse, R230 ;  /* 0x000000dc54e6722b */ /* 0x080fe400000000e6 */
[----:B------:R-:W-:-:S02]  /*2880*/  DFMA R232, R102, R220, R232 ;  /* 0x000000dc66e8722b */ /* 0x000fc400000000e8 */
[-C--:B------:R-:W-:Y:S02]  /*2890*/  DFMA R234, R120, R220.reuse, R234 ;  /* 0x000000dc78ea722b */ /* 0x080fe400000000ea */
[-C--:B------:R-:W-:Y:S02]  /*28a0*/  DFMA R236, R138, R220.reuse, R236 ;  /* 0x000000dc8aec722b */ /* 0x080fe400000000ec */
[-C--:B------:R-:W-:Y:S02]  /*28b0*/  DFMA R238, R156, R220.reuse, R238 ;  /* 0x000000dc9cee722b */ /* 0x080fe400000000ee */
[----:B------:R-:W-:Y:S02]  /*28c0*/  DFMA R242, R174, R220, R242 ;  /* 0x000000dcaef2722b */ /* 0x000fe400000000f2 */
[-C--:B------:R-:W-:Y:S02]  /*28d0*/  DFMA R224, R28, R208.reuse, R224 ;  /* 0x000000d01ce0722b */ /* 0x080fe400000000e0 */
[----:B------:R-:W-:-:S02]  /*28e0*/  DFMA R226, R50, R208, R226 ;  /* 0x000000d032e2722b */ /* 0x000fc400000000e2 */
[-C--:B------:R-:W-:Y:S02]  /*28f0*/  DFMA R230, R86, R208.reuse, R230 ;  /* 0x000000d056e6722b */ /* 0x080fe400000000e6 */
[-C--:B------:R-:W-:Y:S02]  /*2900*/  DFMA R232, R104, R208.reuse, R232 ;  /* 0x000000d068e8722b */ /* 0x080fe400000000e8 */
[-C--:B------:R-:W-:Y:S02]  /*2910*/  DFMA R234, R122, R208.reuse, R234 ;  /* 0x000000d07aea722b */ /* 0x080fe400000000ea */
[-C--:B------:R-:W-:Y:S02]  /*2920*/  DFMA R236, R140, R208.reuse, R236 ;  /* 0x000000d08cec722b */ /* 0x080fe400000000ec */
        /* <DEDUP_REMOVED lines=9> */
[----:B------:R-:W-:Y:S02]  /*29c0*/  DFMA R242, R178, R210, R242 ;  /* 0x000000d2b2f2722b */ /* 0x000fe400000000f2 */
[-C--:B------:R-:W-:Y:S02]  /*29d0*/  DFMA R224, R32, R212.reuse, R224 ;  /* 0x000000d420e0722b */ /* 0x080fe400000000e0 */
        /* <DEDUP_REMOVED lines=21> */
[----:B------:R-:W-:Y:S02]  /*2b30*/  DFMA R238, R166, R240, R238 ;  /* 0x000000f0a6ee722b */ /* 0x000fe400000000ee */
[----:B--2---:R-:W-:Y:S02]  /*2b40*/  DFMA R222, R228, R218, R222 ;  /* 0x000000dae4de722b */ /* 0x004fe400000000de */
[----:B------:R-:W-:-:S06]  /*2b50*/  DMUL R228, R64, R216 ;  /* 0x000000d840e47228 */ /* 0x000fcc0000000000 */
[----:B---3--:R-:W-:Y:S02]  /*2b60*/  DFMA R222, R244, R220, R222 ;  /* 0x000000dcf4de722b */ /* 0x008fe400000000de */
[----:B------:R-:W-:Y:S01]  /*2b70*/  DFMA R228, R62, R218, R228 ;  /* 0x000000da3ee4722b */ /* 0x000fe200000000e4 */
[----:B------:R-:W-:Y:S01]  /*2b80*/  MOV R244, UR38 ;  /* 0x0000002600f47c02 */ /* 0x000fe20008000f00 */
[----:B------:R-:W-:-:S04]  /*2b90*/  IMAD.U32 R245, RZ, RZ, UR39 ;  /* 0x00000027fff57e24 */ /* 0x000fc8000f8e00ff */
[----:B------:R-:W-:Y:S02]  /*2ba0*/  DFMA R222, R250, R208, R222 ;  /* 0x000000d0fade722b */ /* 0x000fe400000000de */
[----:B------:R-:W-:-:S06]  /*2bb0*/  DFMA R228, R66, R220, R228 ;  /* 0x000000dc42e4722b */ /* 0x000fcc00000000e4 */
[----:B------:R-:W-:Y:S02]  /*2bc0*/  DFMA R222, R8, R210, R222 ;  /* 0x000000d208de722b */ /* 0x000fe400000000de */
[----:B------:R-:W-:-:S06]  /*2bd0*/  DFMA R228, R68, R208, R228 ;  /* 0x000000d044e4722b */ /* 0x000fcc00000000e4 */
[----:B------:R-:W-:Y:S02]  /*2be0*/  DFMA R222, R10, R212, R222 ;  /* 0x000000d40ade722b */ /* 0x000fe400000000de */
[----:B------:R-:W-:-:S06]  /*2bf0*/  DFMA R228, R70, R210, R228 ;  /* 0x000000d246e4722b */ /* 0x000fcc00000000e4 */
[----:B------:R-:W-:Y:S02]  /*2c00*/  DFMA R222, R12, R214, R222 ;  /* 0x000000d60cde722b */ /* 0x000fe400000000de */
[----:B------:R-:W-:-:S06]  /*2c10*/  DFMA R228, R72, R212, R228 ;  /* 0x000000d448e4722b */ /* 0x000fcc00000000e4 */
[----:B------:R-:W-:Y:S02]  /*2c20*/  DFMA R222, R14, R240, R222 ;  /* 0x000000f00ede722b */ /* 0x000fe400000000de */
[----:B------:R-:W-:-:S08]  /*2c30*/  DFMA R228, R74, R214, R228 ;  /* 0x000000d64ae4722b */ /* 0x000fd000000000e4 */
[-C--:B------:R-:W-:Y:S02]  /*2c40*/  DFMA R228, R76, R240.reuse, R228 ;  /* 0x000000f04ce4722b */ /* 0x080fe400000000e4 */
[----:B------:R-:W-:Y:S01]  /*2c50*/  DFMA R240, R184, R240, R242 ;  /* 0x000000f0b8f0722b */ /* 0x000fe200000000f2 */
[----:B------:R-:W0:Y:S02]  /*2c60*/  I2F.F64.U32 R242, UR67 ;  /* 0x0000004300f27d12 */ /* 0x000e240008201800 */
[----:B0-----:R-:W-:-:S08]  /*2c70*/  DFMA R242, R242, R244, UR40 ;  /* 0x00000028f2f27e2b */ /* 0x001fd000080000f4 */
        /* <DEDUP_REMOVED lines=9> */
[----:B------:R-:W-:Y:S01]  /*2d10*/  DFMA R240, R186, R242, R240 ;  /* 0x000000f2baf0722b */ /* 0x000fe200000000f0 */
[----:B------:R-:W-:-:S10]  /*2d20*/  CS2R R242, SRZ ;  /* 0x0000000000f27805 */ /* 0x000fd4000001ff00 */
.L_x_20:
[----:B0----5:R-:W-:Y:S01]  /*2d30*/  DFMA R244, R4, R242, R2 ;  /* 0x000000f204f4722b */ /* 0x021fe20000000002 */
[----:B------:R-:W-:Y:S01]  /*2d40*/  UIADD3 UR68, UPT, UPT, UR68, 0x1, URZ ;  /* 0x0000000144447890 */ /* 0x000fe2000fffe0ff */
[----:B------:R-:W-:Y:S03]  /*2d50*/  BSSY.RECONVERGENT B0, `(.L_x_18) ;  /* 0x0000054000007945 */ /* 0x000fe60003800200 */
[----:B------:R-:W-:-:S03]  /*2d60*/  UISETP.NE.AND UP0, UPT, UR68, URZ, UPT ;  /* 0x000000ff4400728c */ /* 0x000fc6000bf05270 */
[----:B------:R-:W-:-:S08]  /*2d70*/  DFMA R246, R40, R244, R224 ;  /* 0x000000f428f6722b */ /* 0x000fd000000000e0 */
[----:B------:R-:W-:-:S08]  /*2d80*/  DADD R246, -R42, R246 ;  /* 0x000000002af67229 */ /* 0x000fd000000001f6 */
[----:B------:R-:W-:Y:S02]  /*2d90*/  DSETP.GTU.AND P0, PT, |R246|, R190, PT ;  /* 0x000000bef600722a */ /* 0x000fe40003f0c200 */
[----:B------:R-:W-:-:S08]  /*2da0*/  DFMA R246, R18, R244, R222 ;  /* 0x000000f412f6722b */ /* 0x000fd000000000de */
[----:B------:R-:W-:-:S08]  /*2db0*/  DADD R246, -R20, R246 ;  /* 0x0000000014f67229 */ /* 0x000fd000000001f6 */
[----:B------:R-:W-:Y:S02]  /*2dc0*/  DSETP.GTU.OR P0, PT, |R246|, R188, P0 ;  /* 0x000000bcf600722a */ /* 0x000fe4000070c600 */
[----:B------:R-:W-:-:S08]  /*2dd0*/  DFMA R246, R244, UR36, R226 ;  /* 0x00000024f4f67c2b */ /* 0x000fd000080000e2 */
[----:B------:R-:W-:-:S08]  /*2de0*/  DADD R246, R246, -UR34 ;  /* 0x80000022f6f67e29 */ /* 0x000fd00008000000 */
        /* <DEDUP_REMOVED lines=21> */
[----:B------:R-:W-:-:S14]  /*2f40*/  DSETP.GTU.OR P0, PT, |R246|, R206, P0 ;  /* 0x000000cef600722a */ /* 0x000fdc000070c600 */
[----:B------:R-:W-:Y:S05]  /*2f50*/  @P0 BRA `(.L_x_19) ;  /* 0x0000000000cc0947 */ /* 0x000fea0003800000 */
[----:B------:R-:W0:Y:S01]  /*2f60*/  S2R R246, SR_LANEID ;  /* 0x0000000000f67919 */ /* 0x000e220000000000 */
[----:B------:R-:W-:Y:S01]  /*2f70*/  VOTEU.ANY UR69, UPT, PT ;  /* 0x0000000000457886 */ /* 0x000fe200038e0100 */
[----:B------:R-:W1:Y:S01]  /*2f80*/  LDC.64 R248, c[0x0][0x380] ;  /* 0x0000e000fff87b82 */ /* 0x000e620000000a00 */
[----:B------:R-:W0:Y:S01]  /*2f90*/  FLO.U32 R247, UR69 ;  /* 0x0000004500f77d00 */ /* 0x000e2200080e0000 */
[----:B------:R2:W-:Y:S01]  /*2fa0*/  STL.64 [R1+0x10], R2 ;  /* 0x0000100201007387 */ /* 0x0005e20000100a00 */
[----:B0-----:R-:W-:-:S06]  /*2fb0*/  ISETP.EQ.U32.AND P0, PT, R247, R246, PT ;  /* 0x000000f6f700720c */ /* 0x001fcc0003f02070 */
[----:B------:R-:W1:Y:S07]  /*2fc0*/  POPC R246, UR69 ;  /* 0x0000004500f67d09 */ /* 0x000e6e0008000000 */
[----:B-1----:R0:W3:Y:S01]  /*2fd0*/  @P0 ATOMG.E.ADD.STRONG.GPU PT, R246, desc[UR62][R248.64], R246 ;  /* 0x800000f6f8f609a8 */ /* 0x0020e200081ef13e */
[----:B--2---:R-:W-:Y:S02]  /*2fe0*/  IMAD.U32 R2, RZ, RZ, UR58 ;  /* 0x0000003aff027e24 */ /* 0x004fe4000f8e00ff */
[----:B------:R-:W-:Y:S01]  /*2ff0*/  IMAD.U32 R3, RZ, RZ, UR59 ;  /* 0x0000003bff037e24 */ /* 0x000fe2000f8e00ff */
[----:B0-----:R-:W0:Y:S01]  /*3000*/  S2R R248, SR_LTMASK ;  /* 0x0000000000f87919 */ /* 0x001e220000003900 */
[----:B---3--:R0:W1:Y:S02]  /*3010*/  SHFL.IDX PT, R246, R246, R247, 0x1f ;  /* 0x00001ff7f6f67589 */ /* 0x00806400000e0000 */
[----:B0-----:R-:W-:-:S02]  /*3020*/  LOP3.LUT R247, R248, UR69, RZ, 0xc0, !PT ;  /* 0x00000045f8f77c12 */ /* 0x001fc4000f8ec0ff */
[----:B------:R-:W0:Y:S04]  /*3030*/  LDC.64 R248, c[0x0][0x388] ;  /* 0x0000e200fff87b82 */ /* 0x000e280000000a00 */
[----:B------:R-:W1:Y:S02]  /*3040*/  POPC R247, R247 ;  /* 0x000000f700f77309 */ /* 0x000e640000000000 */
[----:B-1----:R-:W-:-:S04]  /*3050*/  IMAD.IADD R246, R246, 0x1, R247 ;  /* 0x00000001f6f67824 */ /* 0x002fc800078e02f7 */
[----:B------:R-:W-:-:S04]  /*3060*/  IMAD R246, R246, 0xa, RZ ;  /* 0x0000000af6f67824 */ /* 0x000fc800078e02ff */
[----:B0-----:R-:W-:Y:S02]  /*3070*/  IMAD.WIDE R246, R246, 0x8, R248 ;  /* 0x00000008f6f67825 */ /* 0x001fe400078e02f8 */
[----:B------:R-:W0:Y:S02]  /*3080*/  I2F.F64.U32 R248, UR4 ;  /* 0x0000000400f87d12 */ /* 0x000e240008201800 */
[----:B0-----:R-:W-:Y:S01]  /*3090*/  DFMA R248, R248, R2, UR60 ;  /* 0x0000003cf8f87e2b */ /* 0x001fe20008000002 */
[----:B------:R-:W-:Y:S02]  /*30a0*/  IMAD.U32 R2, RZ, RZ, UR54 ;  /* 0x00000036ff027e24 */ /* 0x000fe4000f8e00ff */
[----:B------:R-:W-:-:S04]  /*30b0*/  IMAD.U32 R3, RZ, RZ, UR55 ;  /* 0x00000037ff037e24 */ /* 0x000fc8000f8e00ff */
[----:B------:R0:W-:Y:S03]  /*30c0*/  STG.E.64 desc[UR62][R246.64+0x18], R248 ;  /* 0x000018f8f6007986 */ /* 0x0001e6000c101b3e */
[----:B0-----:R-:W0:Y:S02]  /*30d0*/  I2F.F64.U32 R248, UR5 ;  /* 0x0000000500f87d12 */ /* 0x001e240008201800 */
[----:B0-----:R-:W-:Y:S01]  /*30e0*/  DFMA R248, R248, R2, UR56 ;  /* 0x00000038f8f87e2b */ /* 0x001fe20008000002 */
[----:B------:R-:W-:Y:S01]  /*30f0*/  MOV R2, UR50 ;  /* 0x0000003200027c02 */ /* 0x000fe20008000f00 */
[----:B------:R-:W-:-:S05]  /*3100*/  IMAD.U32 R3, RZ, RZ, UR51 ;  /* 0x00000033ff037e24 */ /* 0x000fca000f8e00ff */
[----:B------:R0:W-:Y:S03]  /*3110*/  STG.E.64 desc[UR62][R246.64+0x20], R248 ;  /* 0x000020f8f6007986 */ /* 0x0001e6000c101b3e */
[----:B0-----:R-:W0:Y:S02]  /*3120*/  I2F.F64.U32 R248, UR64 ;  /* 0x0000004000f87d12 */ /* 0x001e240008201800 */
[----:B0-----:R-:W-:Y:S01]  /*3130*/  DFMA R248, R248, R2, UR52 ;  /* 0x00000034f8f87e2b */ /* 0x001fe20008000002 */
[----:B------:R-:W-:Y:S02]  /*3140*/  IMAD.U32 R2, RZ, RZ, UR46 ;  /* 0x0000002eff027e24 */ /* 0x000fe4000f8e00ff */
[----:B------:R-:W-:-:S04]  /*3150*/  IMAD.U32 R3, RZ, RZ, UR47 ;  /* 0x0000002fff037e24 */ /* 0x000fc8000f8e00ff */
        /* <DEDUP_REMOVED lines=8> */
[----:B------:R-:W-:Y:S01]  /*31e0*/  IMAD.U32 R2, RZ, RZ, UR38 ;  /* 0x00000026ff027e24 */ /* 0x000fe2000f8e00ff */
[----:B------:R-:W-:-:S05]  /*31f0*/  MOV R3, UR39 ;  /* 0x0000002700037c02 */ /* 0x000fca0008000f00 */
[----:B------:R0:W-:Y:S03]  /*3200*/  STG.E.64 desc[UR62][R246.64+0x38], R248 ;  /* 0x000038f8f6007986 */ /* 0x0001e6000c101b3e */
[----:B0-----:R-:W0:Y:S02]  /*3210*/  I2F.F64.U32 R248, UR67 ;  /* 0x0000004300f87d12 */ /* 0x001e240008201800 */
[----:B0-----:R-:W-:Y:S01]  /*3220*/  DFMA R248, R248, R2, UR40 ;  /* 0x00000028f8f87e2b */ /* 0x001fe20008000002 */
[----:B------:R0:W5:Y:S04]  /*3230*/  LDL.LU.64 R2, [R1+0x10] ;  /* 0x0000100001027983 */ /* 0x0001680000300a00 */
[----:B------:R0:W-:Y:S04]  /*3240*/  STG.E.64 desc[UR62][R246.64], R218 ;  /* 0x000000daf6007986 */ /* 0x0001e8000c101b3e */
[----:B------:R0:W-:Y:S04]  /*3250*/  STG.E.64 desc[UR62][R246.64+0x40], R248 ;  /* 0x000040f8f6007986 */ /* 0x0001e8000c101b3e */
[----:B------:R0:W-:Y:S04]  /*3260*/  STG.E.64 desc[UR62][R246.64+0x8], R216 ;  /* 0x000008d8f6007986 */ /* 0x0001e8000c101b3e */
[----:B------:R0:W-:Y:S04]  /*3270*/  STG.E.64 desc[UR62][R246.64+0x10], R220 ;  /* 0x000010dcf6007986 */ /* 0x0001e8000c101b3e */
[----:B------:R0:W-:Y:S02]  /*3280*/  STG.E.64 desc[UR62][R246.64+0x48], R244 ;  /* 0x000048f4f6007986 */ /* 0x0001e4000c101b3e */
.L_x_19:
[----:B------:R-:W-:Y:S05]  /*3290*/  BSYNC.RECONVERGENT B0 ;  /* 0x0000000000007941 */ /* 0x000fea0003800200 */
.L_x_18:
[----:B------:R-:W-:Y:S01]  /*32a0*/  DADD R242, R242, 1 ;  /* 0x3ff00000f2f27429 */ /* 0x000fe20000000000 */
[----:B------:R-:W-:Y:S10]  /*32b0*/  BRA.U UP0, `(.L_x_20) ;  /* 0xfffffff9009c7547 */ /* 0x000ff4000b83ffff */
.L_x_17:
[----:B------:R-:W-:-:S04]  /*32c0*/  UIADD3 UR67, UPT, UPT, UR67, 0x1, URZ ;  /* 0x0000000143437890 */ /* 0x000fc8000fffe0ff */
[----:B------:R-:W-:-:S09]  /*32d0*/  UISETP.NE.AND UP0, UPT, UR67, UR71, UPT ;  /* 0x000000474300728c */ /* 0x000fd2000bf05270 */
[----:B------:R-:W-:Y:S05]  /*32e0*/  BRA.U UP0, `(.L_x_21) ;  /* 0xfffffff100e47547 */ /* 0x000fea000b83ffff */
.L_x_16:
[----:B------:R-:W-:-:S04]  /*32f0*/  UIADD3 UR66, UPT, UPT, UR66, 0x1, URZ ;  /* 0x0000000142427890 */ /* 0x000fc8000fffe0ff */
[----:B------:R-:W-:-:S09]  /*3300*/  UISETP.NE.AND UP0, UPT, UR66, UR72, UPT ;  /* 0x000000484200728c */ /* 0x000fd2000bf05270 */
[----:B------:R-:W-:Y:S05]  /*3310*/  BRA.U UP0, `(.L_x_22) ;  /* 0xfffffff100cc7547 */ /* 0x000fea000b83ffff */
.L_x_15:
[----:B------:R-:W-:-:S04]  /*3320*/  UIADD3 UR65, UPT, UPT, UR65, 0x1, URZ ;  /* 0x0000000141417890 */ /* 0x000fc8000fffe0ff */
[----:B------:R-:W-:-:S09]  /*3330*/  UISETP.NE.AND UP0, UPT, UR65, UR73, UPT ;  /* 0x000000494100728c */ /* 0x000fd2000bf05270 */
[----:B------:R-:W-:Y:S05]  /*3340*/  BRA.U UP0, `(.L_x_23) ;  /* 0xfffffff100a47547 */ /* 0x000fea000b83ffff */
.L_x_14:
[----:B------:R-:W-:-:S04]  /*3350*/  UIADD3 UR64, UPT, UPT, UR64, 0x1, URZ ;  /* 0x0000000140407890 */ /* 0x000fc8000fffe0ff */
[----:B------:R-:W-:-:S09]  /*3360*/  UISETP.NE.AND UP0, UPT, UR64, UR74, UPT ;  /* 0x0000004a4000728c */ /* 0x000fd2000bf05270 */
[----:B------:R-:W-:Y:S05]  /*3370*/  BRA.U UP0, `(.L_x_24) ;  /* 0xfffffff1007c7547 */ /* 0x000fea000b83ffff */
.L_x_13:
[----:B------:R-:W-:-:S04]  /*3380*/  UIADD3 UR5, UPT, UPT, UR5, 0x1, URZ ;  /* 0x0000000105057890 */ /* 0x000fc8000fffe0ff */
[----:B------:R-:W-:-:S09]  /*3390*/  UISETP.NE.AND UP0, UPT, UR5, UR75, UPT ;  /* 0x0000004b0500728c */ /* 0x000fd2000bf05270 */
[----:B------:R-:W-:Y:S05]  /*33a0*/  BRA.U UP0, `(.L_x_25) ;  /* 0xfffffff100547547 */ /* 0x000fea000b83ffff */
.L_x_12:
[----:B------:R-:W-:-:S04]  /*33b0*/  UIADD3 UR4, UPT, UPT, UR4, 0x1, URZ ;  /* 0x0000000104047890 */ /* 0x000fc8000fffe0ff */
[----:B------:R-:W-:-:S09]  /*33c0*/  UISETP.NE.AND UP0, UPT, UR4, UR76, UPT ;  /* 0x0000004c0400728c */ /* 0x000fd2000bf05270 */
[----:B------:R-:W-:Y:S05]  /*33d0*/  BRA.U UP0, `(.L_x_26) ;  /* 0xfffffff1002c7547 */ /* 0x000fea000b83ffff */
[----:B------:R-:W-:Y:S05]  /*33e0*/  EXIT ;  /* 0x000000000000794d */ /* 0x000fea0003800000 */
        .weak           $__internal_0_$__cuda_sm20_div_rn_f64_full
        .type           $__internal_0_$__cuda_sm20_div_rn_f64_full,@function
        .size           $__internal_0_$__cuda_sm20_div_rn_f64_full,(.L_x_33 - $__internal_0_$__cuda_sm20_div_rn_f64_full)
$__internal_0_$__cuda_sm20_div_rn_f64_full:
[C---:B------:R-:W-:Y:S01]  /*33f0*/  FSETP.GEU.AND P0, PT, |R0|.reuse, 1.469367938527859385e-39, PT ;  /* 0x001000000000780b */ /* 0x040fe20003f0e200 */
[----:B------:R-:W-:Y:S01]  /*3400*/  IMAD.MOV.U32 R214, RZ, RZ, R212 ;  /* 0x000000ffffd67224 */ /* 0x000fe200078e00d4 */
[----:B------:R-:W-:Y:S01]  /*3410*/  LOP3.LUT R216, R0, 0x800fffff, RZ, 0xc0, !PT ;  /* 0x800fffff00d87812 */ /* 0x000fe200078ec0ff */
[----:B------:R-:W-:Y:S01]  /*3420*/  IMAD.MOV.U32 R215, RZ, RZ, R0 ;  /* 0x000000ffffd77224 */ /* 0x000fe200078e0000 */
[-C--:B------:R-:W-:Y:S01]  /*3430*/  LOP3.LUT R189, R189, R188.reuse, RZ, 0x3c, !PT ;  /* 0x000000bcbdbd7212 */ /* 0x080fe200078e3cff */
[----:B------:R-:W-:Y:S01]  /*3440*/  IMAD.MOV.U32 R240, RZ, RZ, 0x1ca00000 ;  /* 0x1ca00000fff07424 */ /* 0x000fe200078e00ff */
[----:B------:R-:W-:Y:S01]  /*3450*/  LOP3.LUT R217, R216, 0x3ff00000, RZ, 0xfc, !PT ;  /* 0x3ff00000d8d97812 */ /* 0x000fe200078efcff */
[----:B------:R-:W-:Y:S01]  /*3460*/  IMAD.MOV.U32 R216, RZ, RZ, R212 ;  /* 0x000000ffffd87224 */ /* 0x000fe200078e00d4 */
[----:B------:R-:W-:Y:S01]  /*3470*/  LOP3.LUT R188, R189, R188, RZ, 0x3c, !PT ;  /* 0x000000bcbdbc7212 */ /* 0x000fe200078e3cff */
[----:B------:R-:W-:Y:S01]  /*3480*/  IMAD.MOV.U32 R212, RZ, RZ, 0x1 ;  /* 0x00000001ffd47424 */ /* 0x000fe200078e00ff */
[----:B------:R-:W-:-:S02]  /*3490*/  LOP3.LUT R246, R0, 0x7ff00000, RZ, 0xc0, !PT ;  /* 0x7ff0000000f67812 */ /* 0x000fc400078ec0ff */
[----:B------:R-:W-:Y:S01]  /*34a0*/  LOP3.LUT R189, R189, R188, RZ, 0x3c, !PT ;  /* 0x000000bcbdbd7212 */ /* 0x000fe200078e3cff */
[----:B------:R-:W-:-:S03]  /*34b0*/  @!P0 DMUL R216, R214, 8.98846567431157953865e+307 ;  /* 0x7fe00000d6d88828 */ /* 0x000fc60000000000 */
[C---:B------:R-:W-:Y:S02]  /*34c0*/  FSETP.GEU.AND P2, PT, |R189|.reuse, 1.469367938527859385e-39, PT ;  /* 0x00100000bd00780b */ /* 0x040fe40003f4e200 */
[----:B------:R-:W-:Y:S01]  /*34d0*/  LOP3.LUT R244, R189, 0x7ff00000, RZ, 0xc0, !PT ;  /* 0x7ff00000bdf47812 */ /* 0x000fe200078ec0ff */
[----:B------:R-:W0:Y:S03]  /*34e0*/  MUFU.RCP64H R213, R217 ;  /* 0x000000d900d57308 */ /* 0x000e260000001800 */
[----:B------:R-:W-:Y:S01]  /*34f0*/  ISETP.GE.U32.AND P1, PT, R244, R246, PT ;  /* 0x000000f6f400720c */ /* 0x000fe20003f26070 */
[----:B------:R-:W-:Y:S01]  /*3500*/  IMAD.MOV.U32 R0, RZ, RZ, R244 ;  /* 0x000000ffff007224 */ /* 0x000fe200078e00f4 */
[----:B0-----:R-:W-:-:S08]  /*3510*/  DFMA R238, R212, -R216, 1 ;  /* 0x3ff00000d4ee742b */ /* 0x001fd000000008d8 */
[----:B------:R-:W-:-:S08]  /*3520*/  DFMA R238, R238, R238, R238 ;  /* 0x000000eeeeee722b */ /* 0x000fd000000000ee */
[----:B------:R-:W-:-:S08]  /*3530*/  DFMA R212, R212, R238, R212 ;  /* 0x000000eed4d4722b */ /* 0x000fd000000000d4 */
[----:B------:R-:W-:-:S08]  /*3540*/  DFMA R238, R212, -R216, 1 ;  /* 0x3ff00000d4ee742b */ /* 0x000fd000000008d8 */
[----:B------:R-:W-:Y:S01]  /*3550*/  DFMA R212, R212, R238, R212 ;  /* 0x000000eed4d4722b */ /* 0x000fe200000000d4 */
[----:B------:R-:W-:-:S04]  /*3560*/  SEL R238, R240, 0x63400000, !P1 ;  /* 0x63400000f0ee7807 */ /* 0x000fc80004800000 */
[----:B------:R-:W-:Y:S02]  /*3570*/  LOP3.LUT R239, R238, 0x800fffff, R189, 0xf8, !PT ;  /* 0x800fffffeeef7812 */ /* 0x000fe400078ef8bd */
[----:B------:R-:W-:Y:S01]  /*3580*/  MOV R238, R188 ;  /* 0x000000bc00ee7202 */ /* 0x000fe20000000f00 */
[----:B------:R-:W-:Y:S06]  /*3590*/  @P2 BRA `(.L_x_27) ;  /* 0x0000000000202947 */ /* 0x000fec0003800000 */
[----:B------:R-:W-:-:S04]  /*35a0*/  LOP3.LUT R0, R215, 0x7ff00000, RZ, 0xc0, !PT ;  /* 0x7ff00000d7007812 */ /* 0x000fc800078ec0ff */
[----:B------:R-:W-:-:S04]  /*35b0*/  ISETP.GE.U32.AND P1, PT, R244, R0, PT ;  /* 0x00000000f400720c */ /* 0x000fc80003f26070 */
[----:B------:R-:W-:-:S04]  /*35c0*/  SEL R240, R240, 0x63400000, !P1 ;  /* 0x63400000f0f07807 */ /* 0x000fc80004800000 */
[----:B------:R-:W-:-:S04]  /*35d0*/  LOP3.LUT R240, R240, 0x80000000, R189, 0xf8, !PT ;  /* 0x80000000f0f07812 */ /* 0x000fc800078ef8bd */
[----:B------:R-:W-:Y:S01]  /*35e0*/  LOP3.LUT R241, R240, 0x100000, RZ, 0xfc, !PT ;  /* 0x00100000f0f17812 */ /* 0x000fe200078efcff */
[----:B------:R-:W-:-:S06]  /*35f0*/  IMAD.MOV.U32 R240, RZ, RZ, RZ ;  /* 0x000000fffff07224 */ /* 0x000fcc00078e00ff */
[----:B------:R-:W-:-:S10]  /*3600*/  DFMA R238, R238, 2, -R240 ;  /* 0x40000000eeee782b */ /* 0x000fd400000008f0 */
[----:B------:R-:W-:-:S07]  /*3610*/  LOP3.LUT R0, R239, 0x7ff00000, RZ, 0xc0, !PT ;  /* 0x7ff00000ef007812 */ /* 0x000fce00078ec0ff */
.L_x_27:
[----:B------:R-:W-:Y:S01]  /*3620*/  DMUL R240, R212, R238 ;  /* 0x000000eed4f07228 */ /* 0x000fe20000000000 */
[----:B------:R-:W-:-:S07]  /*3630*/  @!P0 LOP3.LUT R246, R217, 0x7ff00000, RZ, 0xc0, !PT ;  /* 0x7ff00000d9f68812 */ /* 0x000fce00078ec0ff */
[----:B------:R-:W-:-:S08]  /*3640*/  DFMA R242, R240, -R216, R238 ;  /* 0x800000d8f0f2722b */ /* 0x000fd000000000ee */
[----:B------:R-:W-:Y:S01]  /*3650*/  DFMA R242, R212, R242, R240 ;  /* 0x000000f2d4f2722b */ /* 0x000fe200000000f0 */
[----:B------:R-:W-:-:S05]  /*3660*/  VIADD R212, R0, 0xffffffff ;  /* 0xffffffff00d47836 */ /* 0x000fca0000000000 */
[----:B------:R-:W-:Y:S01]  /*3670*/  ISETP.GT.U32.AND P0, PT, R212, 0x7feffffe, PT ;  /* 0x7feffffed400780c */ /* 0x000fe20003f04070 */
[----:B------:R-:W-:-:S05]  /*3680*/  VIADD R212, R246, 0xffffffff ;  /* 0xfffffffff6d47836 */ /* 0x000fca0000000000 */
[----:B------:R-:W-:-:S13]  /*3690*/  ISETP.GT.U32.OR P0, PT, R212, 0x7feffffe, P0 ;  /* 0x7feffffed400780c */ /* 0x000fda0000704470 */
[----:B------:R-:W-:Y:S05]  /*36a0*/  @P0 BRA `(.L_x_28) ;  /* 0x0000000000700947 */ /* 0x000fea0003800000 */
[----:B------:R-:W-:Y:S01]  /*36b0*/  LOP3.LUT R0, R215, 0x7ff00000, RZ, 0xc0, !PT ;  /* 0x7ff00000d7007812 */ /* 0x000fe200078ec0ff */
[----:B------:R-:W-:-:S03]  /*36c0*/  IMAD.MOV.U32 R241, RZ, RZ, 0x1ca00000 ;  /* 0x1ca00000fff17424 */ /* 0x000fc600078e00ff */
[CC--:B------:R-:W-:Y:S02]  /*36d0*/  VIADDMNMX R188, R244.reuse, -R0.reuse, 0xb9600000, !PT ;  /* 0xb9600000f4bc7446 */ /* 0x0c0fe40007800900 */
[----:B------:R-:W-:Y:S02]  /*36e0*/  ISETP.GE.U32.AND P0, PT, R244, R0, PT ;  /* 0x00000000f400720c */ /* 0x000fe40003f06070 */
[----:B------:R-:W-:Y:S02]  /*36f0*/  VIMNMX R0, PT, PT, R188, 0x46a00000, PT ;  /* 0x46a00000bc007848 */ /* 0x000fe40003fe0100 */
[----:B------:R-:W-:-:S05]  /*3700*/  SEL R188, R241, 0x63400000, !P0 ;  /* 0x63400000f1bc7807 */ /* 0x000fca0004000000 */
[----:B------:R-:W-:Y:S01]  /*3710*/  IMAD.IADD R0, R0, 0x1, -R188 ;  /* 0x0000000100007824 */ /* 0x000fe200078e0abc */
[----:B------:R-:W-:-:S03]  /*3720*/  MOV R188, RZ ;  /* 0x000000ff00bc7202 */ /* 0x000fc60000000f00 */
[----:B------:R-:W-:-:S06]  /*3730*/  VIADD R189, R0, 0x7fe00000 ;  /* 0x7fe0000000bd7836 */ /* 0x000fcc0000000000 */
[----:B------:R-:W-:-:S10]  /*3740*/  DMUL R212, R242, R188 ;  /* 0x000000bcf2d47228 */ /* 0x000fd40000000000 */
[----:B------:R-:W-:-:S13]  /*3750*/  FSETP.GTU.AND P0, PT, |R213|, 1.469367938527859385e-39, PT ;  /* 0x00100000d500780b */ /* 0x000fda0003f0c200 */
[----:B------:R-:W-:Y:S05]  /*3760*/  @P0 BRA `(.L_x_29) ;  /* 0x0000000000940947 */ /* 0x000fea0003800000 */
[----:B------:R-:W-:-:S06]  /*3770*/  DFMA R216, R242, -R216, R238 ;  /* 0x800000d8f2d8722b */ /* 0x000fcc00000000ee */
[----:B------:R-:W-:-:S04]  /*3780*/  IMAD.MOV.U32 R216, RZ, RZ, RZ ;  /* 0x000000ffffd87224 */ /* 0x000fc800078e00ff */
[C---:B------:R-:W-:Y:S02]  /*3790*/  FSETP.NEU.AND P0, PT, R217.reuse, RZ, PT ;  /* 0x000000ffd900720b */ /* 0x040fe40003f0d000 */
[----:B------:R-:W-:-:S04]  /*37a0*/  LOP3.LUT R214, R217, 0x80000000, R215, 0x48, !PT ;  /* 0x80000000d9d67812 */ /* 0x000fc800078e48d7 */
[----:B------:R-:W-:-:S07]  /*37b0*/  LOP3.LUT R217, R214, R189, RZ, 0xfc, !PT ;  /* 0x000000bdd6d97212 */ /* 0x000fce00078efcff */
[----:B------:R-:W-:Y:S05]  /*37c0*/  @!P0 BRA `(.L_x_29) ;  /* 0x00000000007c8947 */ /* 0x000fea0003800000 */
[----:B------:R-:W-:Y:S01]  /*37d0*/  IMAD.MOV R189, RZ, RZ, -R0 ;  /* 0x000000ffffbd7224 */ /* 0x000fe200078e0a00 */
[----:B------:R-:W-:Y:S01]  /*37e0*/  DMUL.RP R216, R242, R216 ;  /* 0x000000d8f2d87228 */ /* 0x000fe20000008000 */
[----:B------:R-:W-:Y:S01]  /*37f0*/  IMAD.MOV.U32 R188, RZ, RZ, RZ ;  /* 0x000000ffffbc7224 */ /* 0x000fe200078e00ff */
[----:B------:R-:W-:-:S05]  /*3800*/  IADD3 R0, PT, PT, -R0, -0x43300000, RZ ;  /* 0xbcd0000000007810 */ /* 0x000fca0007ffe1ff */
[----:B------:R-:W-:-:S10]  /*3810*/  DFMA R188, R212, -R188, R242 ;  /* 0x800000bcd4bc722b */ /* 0x000fd400000000f2 */
[----:B------:R-:W-:Y:S02]  /*3820*/  FSETP.NEU.AND P0, PT, |R189|, R0, PT ;  /* 0x00000000bd00720b */ /* 0x000fe40003f0d200 */
[----:B------:R-:W-:Y:S02]  /*3830*/  LOP3.LUT R189, R217, R214, RZ, 0x3c, !PT ;  /* 0x000000d6d9bd7212 */ /* 0x000fe400078e3cff */
[----:B------:R-:W-:Y:S02]  /*3840*/  FSEL R212, R216, R212, !P0 ;  /* 0x000000d4d8d47208 */ /* 0x000fe40004000000 */
[----:B------:R-:W-:Y:S01]  /*3850*/  FSEL R213, R189, R213, !P0 ;  /* 0x000000d5bdd57208 */ /* 0x000fe20004000000 */
[----:B------:R-:W-:Y:S06]  /*3860*/  BRA `(.L_x_29) ;  /* 0x0000000000547947 */ /* 0x000fec0003800000 */
.L_x_28:
[----:B------:R-:W-:-:S14]  /*3870*/  DSETP.NAN.AND P0, PT, R188, R188, PT ;  /* 0x000000bcbc00722a */ /* 0x000fdc0003f08000 */
[----:B------:R-:W-:Y:S05]  /*3880*/  @P0 BRA `(.L_x_30) ;  /* 0x0000000000440947 */ /* 0x000fea0003800000 */
[----:B------:R-:W-:-:S14]  /*3890*/  DSETP.NAN.AND P0, PT, R214, R214, PT ;  /* 0x000000d6d600722a */ /* 0x000fdc0003f08000 */
[----:B------:R-:W-:Y:S05]  /*38a0*/  @P0 BRA `(.L_x_31) ;  /* 0x0000000000300947 */ /* 0x000fea0003800000 */
[----:B------:R-:W-:Y:S01]  /*38b0*/  ISETP.NE.AND P0, PT, R0, R246, PT ;  /* 0x000000f60000720c */ /* 0x000fe20003f05270 */
[----:B------:R-:W-:Y:S02]  /*38c0*/  IMAD.MOV.U32 R212, RZ, RZ, 0x0 ;  /* 0x00000000ffd47424 */ /* 0x000fe400078e00ff */
[----:B------:R-:W-:-:S10]  /*38d0*/  IMAD.MOV.U32 R213, RZ, RZ, -0x80000 ;  /* 0xfff80000ffd57424 */ /* 0x000fd400078e00ff */
[----:B------:R-:W-:Y:S05]  /*38e0*/  @!P0 BRA `(.L_x_29) ;  /* 0x0000000000348947 */ /* 0x000fea0003800000 */
[----:B------:R-:W-:Y:S02]  /*38f0*/  ISETP.NE.AND P0, PT, R0, 0x7ff00000, PT ;  /* 0x7ff000000000780c */ /* 0x000fe40003f05270 */
[----:B------:R-:W-:Y:S02]  /*3900*/  LOP3.LUT R213, R189, 0x80000000, R215, 0x48, !PT ;  /* 0x80000000bdd57812 */ /* 0x000fe400078e48d7 */
[----:B------:R-:W-:-:S13]  /*3910*/  ISETP.EQ.OR P0, PT, R246, RZ, !P0 ;  /* 0x000000fff600720c */ /* 0x000fda0004702670 */
[----:B------:R-:W-:Y:S01]  /*3920*/  @P0 LOP3.LUT R0, R213, 0x7ff00000, RZ, 0xfc, !PT ;  /* 0x7ff00000d5000812 */ /* 0x000fe200078efcff */
[----:B------:R-:W-:Y:S01]  /*3930*/  @!P0 IMAD.MOV.U32 R212, RZ, RZ, RZ ;  /* 0x000000ffffd48224 */ /* 0x000fe200078e00ff */
[----:B------:R-:W-:-:S03]  /*3940*/  @P0 MOV R212, RZ ;  /* 0x000000ff00d40202 */ /* 0x000fc60000000f00 */
[----:B------:R-:W-:Y:S01]  /*3950*/  @P0 IMAD.MOV.U32 R213, RZ, RZ, R0 ;  /* 0x000000ffffd50224 */ /* 0x000fe200078e0000 */
[----:B------:R-:W-:Y:S06]  /*3960*/  BRA `(.L_x_29) ;  /* 0x0000000000147947 */ /* 0x000fec0003800000 */
.L_x_31:
[----:B------:R-:W-:Y:S01]  /*3970*/  LOP3.LUT R213, R215, 0x80000, RZ, 0xfc, !PT ;  /* 0x00080000d7d57812 */ /* 0x000fe200078efcff */
[----:B------:R-:W-:Y:S01]  /*3980*/  IMAD.MOV.U32 R212, RZ, RZ, R214 ;  /* 0x000000ffffd47224 */ /* 0x000fe200078e00d6 */
[----:B------:R-:W-:Y:S06]  /*3990*/  BRA `(.L_x_29) ;  /* 0x0000000000087947 */ /* 0x000fec0003800000 */
.L_x_30:
[----:B------:R-:W-:Y:S01]  /*39a0*/  LOP3.LUT R213, R189, 0x80000, RZ, 0xfc, !PT ;  /* 0x00080000bdd57812 */ /* 0x000fe200078efcff */
[----:B------:R-:W-:-:S07]  /*39b0*/  IMAD.MOV.U32 R212, RZ, RZ, R188 ;  /* 0x000000ffffd47224 */ /* 0x000fce00078e00bc */
.L_x_29:
[----:B------:R-:W-:Y:S02]  /*39c0*/  IMAD.MOV.U32 R188, RZ, RZ, R245 ;  /* 0x000000ffffbc7224 */ /* 0x000fe400078e00f5 */
[----:B------:R-:W-:-:S04]  /*39d0*/  IMAD.MOV.U32 R189, RZ, RZ, 0x0 ;  /* 0x00000000ffbd7424 */ /* 0x000fc800078e00ff */
[----:B------:R-:W-:Y:S05]  /*39e0*/  RET.REL.NODEC R188 `(_Z21gridloopsearch_kernelPiPdS0_S0_S0_) ;  /* 0xffffffc4bc847950 */ /* 0x000fea0003c3ffff */
.L_x_32:
[----:B------:R-:W-:-:S00]  /*39f0*/  BRA `(.L_x_32) ;  /* 0xfffffffc00fc7947 */ /* 0x000fc0000383ffff */
[----:B------:R-:W-:-:S00]  /*3a00*/  NOP ;  /* 0x0000000000007918 */ /* 0x000fc00000000000 */
[----:B------:R-:W-:-:S00]  /*3a10*/  NOP ;  /* 0x0000000000007918 */ /* 0x000fc00000000000 */
[----:B------:R-:W-:-:S00]  /*3a20*/  NOP ;  /* 0x0000000000007918 */ /* 0x000fc00000000000 */
[----:B------:R-:W-:-:S00]  /*3a30*/  NOP ;  /* 0x0000000000007918 */ /* 0x000fc00000000000 */
[----:B------:R-:W-:-:S00]  /*3a40*/  NOP ;  /* 0x0000000000007918 */ /* 0x000fc00000000000 */
[----:B------:R-:W-:-:S00]  /*3a50*/  NOP ;  /* 0x0000000000007918 */ /* 0x000fc00000000000 */
[----:B------:R-:W-:-:S00]  /*3a60*/  NOP ;  /* 0x0000000000007918 */ /* 0x000fc00000000000 */
[----:B------:R-:W-:-:S00]  /*3a70*/  NOP ;  /* 0x0000000000007918 */ /* 0x000fc00000000000 */
.L_x_33:


//--------------------- .nv.shared._Z21gridloopsearch_kernelPiPdS0_S0_S0_ --------------------------
	.section	.nv.shared._Z21gridloopsearch_kernelPiPdS0_S0_S0_,"aw",@nobits
	.sectionflags	@""
	.align	16
	.zero		1024


//--------------------- .nv.shared.reserved.0     --------------------------
	.section	.nv.shared.reserved.0,"aw",@nobits
	.weak		__nv_reservedSMEM_offset_0_alias
	.size		__nv_reservedSMEM_offset_0_alias, 0, 64
	.other		__nv_reservedSMEM_offset_0_alias,@"STO_CUDA_RESERVED_SHARED STV_DEFAULT"
__nv_reservedSMEM_offset_0_alias:
	.zero		0
	.zero		64


//--------------------- .nv.constant0._Z21gridloopsearch_kernelPiPdS0_S0_S0_ --------------------------
	.section	.nv.constant0._Z21gridloopsearch_kernelPiPdS0_S0_S0_,"a",@progbits
	.sectionflags	@""
	.align	4
.nv.constant0._Z21gridloopsearch_kernelPiPdS0_S0_S0_:
	.zero		936


//--------------------- SYMBOLS --------------------------

	.type		.nv.reservedSmem.offset0,@object
	.size		.nv.reservedSmem.offset0,0x4
	.type		.nv.reservedSmem.cap,@object
	.size		.nv.reservedSmem.cap,0x4
